//
// Generated by NVIDIA NVVM Compiler
//
// Compiler Build ID: CL-36424714
// Cuda compilation tools, release 13.0, V13.0.88
// Based on NVVM 20.0.0
//

.version 9.0
.target sm_100
.address_size 64

	// .globl	cuda_image
.func  (.param .align 16 .b8 func_retval0[16]) __internal_trig_reduction_slowpathd
(
	.param .b64 __internal_trig_reduction_slowpathd_param_0
)
;
.global .align 8 .b8 __cudart_i2opi_d[144] = {8, 93, 141, 31, 177, 95, 251, 107, 234, 146, 82, 138, 247, 57, 7, 61, 123, 241, 229, 235, 199, 186, 39, 117, 45, 234, 95, 158, 102, 63, 70, 79, 183, 9, 203, 39, 207, 126, 54, 109, 31, 109, 10, 90, 139, 17, 47, 239, 15, 152, 5, 222, 255, 151, 248, 31, 59, 40, 249, 189, 139, 95, 132, 156, 244, 57, 83, 131, 57, 214, 145, 57, 65, 126, 95, 180, 38, 112, 156, 233, 132, 68, 187, 46, 245, 53, 130, 232, 62, 167, 41, 177, 28, 235, 29, 254, 28, 146, 209, 9, 234, 46, 73, 6, 224, 210, 77, 66, 58, 110, 36, 183, 97, 197, 187, 222, 171, 99, 81, 254, 65, 144, 67, 60, 153, 149, 98, 219, 192, 221, 52, 245, 209, 87, 39, 252, 41, 21, 68, 78, 110, 131, 249, 162};
.global .align 16 .b8 __cudart_sin_cos_coeffs[128] = {70, 210, 176, 44, 241, 229, 90, 190, 146, 227, 172, 105, 227, 29, 199, 62, 161, 98, 219, 25, 160, 1, 42, 191, 24, 8, 17, 17, 17, 17, 129, 63, 84, 85, 85, 85, 85, 85, 197, 191, 0, 0, 0, 0, 0, 0, 0, 0, 0, 0, 0, 0, 0, 0, 0, 0, 100, 129, 253, 32, 131, 255, 168, 189, 40, 133, 239, 193, 167, 238, 33, 62, 217, 230, 6, 142, 79, 126, 146, 190, 233, 188, 221, 25, 160, 1, 250, 62, 71, 93, 193, 22, 108, 193, 86, 191, 81, 85, 85, 85, 85, 85, 165, 63, 0, 0, 0, 0, 0, 0, 224, 191, 0, 0, 0, 0, 0, 0, 240, 63};

.visible .entry cuda_image(
	.param .u64 .ptr .align 1 cuda_image_param_0,
	.param .u64 .ptr .align 1 cuda_image_param_1,
	.param .u64 .ptr .align 1 cuda_image_param_2,
	.param .u64 .ptr .align 1 cuda_image_param_3,
	.param .u64 .ptr .align 1 cuda_image_param_4,
	.param .u64 .ptr .align 1 cuda_image_param_5,
	.param .u64 .ptr .align 1 cuda_image_param_6,
	.param .u64 .ptr .align 1 cuda_image_param_7,
	.param .u64 .ptr .align 1 cuda_image_param_8,
	.param .f32 cuda_image_param_9,
	.param .f32 cuda_image_param_10,
	.param .f32 cuda_image_param_11,
	.param .u32 cuda_image_param_12,
	.param .u32 cuda_image_param_13,
	.param .u32 cuda_image_param_14,
	.param .u32 cuda_image_param_15,
	.param .u32 cuda_image_param_16,
	.param .u32 cuda_image_param_17,
	.param .u32 cuda_image_param_18,
	.param .u32 cuda_image_param_19,
	.param .u32 cuda_image_param_20
)
{
	.reg .pred 	%p<31>;
	.reg .b32 	%r<109>;
	.reg .b32 	%f<109>;
	.reg .b64 	%rd<76>;
	.reg .b64 	%fd<151>;

	ld.param.u64 	%rd5, [cuda_image_param_2];
	ld.param.u64 	%rd6, [cuda_image_param_3];
	ld.param.u64 	%rd7, [cuda_image_param_4];
	ld.param.u64 	%rd11, [cuda_image_param_6];
	ld.param.u64 	%rd9, [cuda_image_param_7];
	ld.param.f32 	%f27, [cuda_image_param_10];
	ld.param.u32 	%r39, [cuda_image_param_12];
	ld.param.u32 	%r32, [cuda_image_param_13];
	ld.param.u32 	%r33, [cuda_image_param_14];
	ld.param.u32 	%r34, [cuda_image_param_15];
	ld.param.u32 	%r36, [cuda_image_param_17];
	ld.param.u32 	%r40, [cuda_image_param_18];
	ld.param.u32 	%r38, [cuda_image_param_20];
	cvta.to.global.u64 	%rd1, %rd9;
	cvta.to.global.u64 	%rd2, %rd11;
	mov.u32 	%r41, %ctaid.x;
	mov.u32 	%r42, %ntid.x;
	mov.u32 	%r43, %tid.x;
	mad.lo.s32 	%r44, %r41, %r42, %r43;
	add.s32 	%r45, %r44, %r40;
	div.s32 	%r46, %r45, %r33;
	mul.lo.s32 	%r47, %r46, %r33;
	sub.s32 	%r1, %r45, %r47;
	div.s32 	%r48, %r46, %r32;
	mul.lo.s32 	%r49, %r48, %r32;
	sub.s32 	%r2, %r46, %r49;
	rem.s32 	%r3, %r48, %r39;
	mul.lo.s32 	%r50, %r32, %r39;
	mul.lo.s32 	%r51, %r50, %r33;
	setp.ge.u32 	%p1, %r45, %r51;
	or.b32  	%r52, %r32, %r39;
	or.b32  	%r53, %r52, %r33;
	or.b32  	%r54, %r53, %r1;
	or.b32  	%r55, %r54, %r2;
	or.b32  	%r56, %r55, %r3;
	shr.u32 	%r57, %r56, 31;
	and.b32  	%r58, %r57, 1;
	setp.eq.b32 	%p2, %r58, 1;
	or.pred  	%p3, %p1, %p2;
	mov.f32 	%f107, 0f00000000;
	mov.f32 	%f108, 0f00000000;
	@%p3 bra 	$L__BB0_31;
	cvta.to.global.u64 	%rd12, %rd5;
	cvta.to.global.u64 	%rd13, %rd6;
	cvta.to.global.u64 	%rd14, %rd7;
	mul.wide.s32 	%rd15, %r3, 4;
	add.s64 	%rd16, %rd12, %rd15;
	ld.global.f32 	%f1, [%rd16];
	mul.wide.s32 	%rd17, %r2, 4;
	add.s64 	%rd18, %rd13, %rd17;
	ld.global.f32 	%f2, [%rd18];
	mul.wide.s32 	%rd19, %r1, 4;
	add.s64 	%rd20, %rd14, %rd19;
	ld.global.f32 	%f3, [%rd20];
	setp.eq.s32 	%p4, %r34, 0;
	@%p4 bra 	$L__BB0_30;
	setp.eq.s32 	%p5, %r38, 0;
	cvt.f64.f32 	%fd1, %f27;
	@%p5 bra 	$L__BB0_7;
	ld.param.f32 	%f95, [cuda_image_param_11];
	cvt.rn.f32.s32 	%f31, %r36;
	mul.f32 	%f4, %f95, %f31;
	mov.f32 	%f108, 0f00000000;
	mov.b32 	%r105, 0;
	mov.u64 	%rd36, __cudart_sin_cos_coeffs;
	mov.f32 	%f107, %f108;
$L__BB0_4:
	ld.param.u32 	%r97, [cuda_image_param_19];
	ld.param.u32 	%r95, [cuda_image_param_16];
	ld.param.u64 	%rd74, [cuda_image_param_8];
	ld.param.u64 	%rd71, [cuda_image_param_5];
	setp.eq.s32 	%p6, %r97, 0;
	mul.lo.s32 	%r60, %r105, 3;
	cvta.to.global.u64 	%rd21, %rd71;
	mul.wide.u32 	%rd22, %r60, 4;
	add.s64 	%rd23, %rd21, %rd22;
	ld.global.f32 	%f32, [%rd23];
	add.s32 	%r22, %r60, 1;
	mul.wide.u32 	%rd24, %r22, 4;
	add.s64 	%rd25, %rd21, %rd24;
	ld.global.f32 	%f33, [%rd25];
	add.s32 	%r61, %r60, 2;
	mul.wide.u32 	%rd26, %r61, 4;
	add.s64 	%rd27, %rd21, %rd26;
	ld.global.f32 	%f34, [%rd27];
	sub.f32 	%f35, %f1, %f32;
	sub.f32 	%f36, %f2, %f33;
	sub.f32 	%f37, %f3, %f34;
	rem.u32 	%r62, %r105, %r95;
	mul.lo.s32 	%r63, %r62, 3;
	cvta.to.global.u64 	%rd28, %rd74;
	mul.wide.s32 	%rd29, %r63, 4;
	add.s64 	%rd30, %rd28, %rd29;
	ld.global.f32 	%f38, [%rd30];
	ld.global.f32 	%f39, [%rd30+4];
	ld.global.f32 	%f40, [%rd30+8];
	mul.f32 	%f41, %f36, %f36;
	fma.rn.f32 	%f42, %f35, %f35, %f41;
	fma.rn.f32 	%f43, %f37, %f37, %f42;
	sqrt.rn.f32 	%f44, %f43;
	sub.f32 	%f45, %f35, %f38;
	sub.f32 	%f46, %f36, %f39;
	mul.f32 	%f47, %f46, %f46;
	fma.rn.f32 	%f48, %f45, %f45, %f47;
	sub.f32 	%f49, %f37, %f40;
	fma.rn.f32 	%f50, %f49, %f49, %f48;
	sqrt.rn.f32 	%f51, %f50;
	add.f32 	%f52, %f44, %f51;
	cvt.f64.f32 	%fd28, %f52;
	add.f64 	%fd29, %fd28, 0d3FC3333333333333;
	cvt.rn.f32.f64 	%f53, %fd29;
	selp.f32 	%f16, %f52, %f53, %p6;
	setp.lt.f32 	%p7, %f16, 0f00000000;
	setp.gt.f32 	%p8, %f16, %f4;
	or.pred  	%p9, %p7, %p8;
	@%p9 bra 	$L__BB0_29;
	ld.param.f32 	%f96, [cuda_image_param_11];
	div.rn.f32 	%f54, %f16, %f96;
	mul.f32 	%f55, %f54, 0f3F000000;
	cvt.rmi.f32.f32 	%f56, %f55;
	cvt.rzi.s32.f32 	%r64, %f56;
	mad.lo.s32 	%r65, %r105, %r36, %r64;
	mul.wide.u32 	%rd31, %r65, 4;
	add.s64 	%rd32, %rd2, %rd31;
	ld.global.f32 	%f17, [%rd32];
	add.s64 	%rd33, %rd1, %rd31;
	ld.global.f32 	%f18, [%rd33];
	cvt.f64.f32 	%fd30, %f16;
	mul.f64 	%fd31, %fd30, 0dC01921FB54442D18;
	div.rn.f64 	%fd17, %fd31, %fd1;
	abs.f64 	%fd18, %fd17;
	setp.neu.f64 	%p10, %fd18, 0d7FF0000000000000;
	@%p10 bra 	$L__BB0_21;
	mov.f64 	%fd37, 0d0000000000000000;
	mul.rn.f64 	%fd149, %fd17, %fd37;
	mov.b32 	%r107, 1;
	bra.uni 	$L__BB0_24;
$L__BB0_7:
	setp.eq.s32 	%p19, %r36, 0;
	@%p19 bra 	$L__BB0_30;
	mov.f32 	%f108, 0f00000000;
	mov.b32 	%r99, 0;
	neg.s32 	%r5, %r36;
	mov.u64 	%rd58, __cudart_sin_cos_coeffs;
	mov.f32 	%f107, %f108;
$L__BB0_9:
	ld.param.u32 	%r98, [cuda_image_param_19];
	ld.param.u32 	%r96, [cuda_image_param_16];
	ld.param.u64 	%rd75, [cuda_image_param_8];
	ld.param.u64 	%rd72, [cuda_image_param_5];
	setp.eq.s32 	%p20, %r98, 0;
	mul.lo.s32 	%r78, %r99, 3;
	cvta.to.global.u64 	%rd42, %rd72;
	mul.wide.u32 	%rd43, %r78, 4;
	add.s64 	%rd44, %rd42, %rd43;
	ld.global.f32 	%f65, [%rd44];
	add.s32 	%r6, %r78, 1;
	mul.wide.u32 	%rd45, %r6, 4;
	add.s64 	%rd46, %rd42, %rd45;
	ld.global.f32 	%f66, [%rd46];
	add.s32 	%r79, %r78, 2;
	mul.wide.u32 	%rd47, %r79, 4;
	add.s64 	%rd48, %rd42, %rd47;
	ld.global.f32 	%f67, [%rd48];
	sub.f32 	%f68, %f1, %f65;
	sub.f32 	%f69, %f2, %f66;
	sub.f32 	%f70, %f3, %f67;
	rem.u32 	%r80, %r99, %r96;
	mul.lo.s32 	%r81, %r80, 3;
	cvta.to.global.u64 	%rd49, %rd75;
	mul.wide.s32 	%rd50, %r81, 4;
	add.s64 	%rd51, %rd49, %rd50;
	ld.global.f32 	%f71, [%rd51];
	ld.global.f32 	%f72, [%rd51+4];
	ld.global.f32 	%f73, [%rd51+8];
	mul.f32 	%f74, %f69, %f69;
	fma.rn.f32 	%f75, %f68, %f68, %f74;
	fma.rn.f32 	%f76, %f70, %f70, %f75;
	sqrt.rn.f32 	%f77, %f76;
	sub.f32 	%f78, %f68, %f71;
	sub.f32 	%f79, %f69, %f72;
	mul.f32 	%f80, %f79, %f79;
	fma.rn.f32 	%f81, %f78, %f78, %f80;
	sub.f32 	%f82, %f70, %f73;
	fma.rn.f32 	%f83, %f82, %f82, %f81;
	sqrt.rn.f32 	%f84, %f83;
	add.f32 	%f85, %f77, %f84;
	cvt.f64.f32 	%fd85, %f85;
	add.f64 	%fd86, %fd85, 0d3FC3333333333333;
	cvt.rn.f32.f64 	%f86, %fd86;
	selp.f32 	%f87, %f85, %f86, %p20;
	mul.lo.s32 	%r100, %r99, %r36;
	cvt.f64.f32 	%fd87, %f87;
	mul.f64 	%fd2, %fd87, 0dC01921FB54442D18;
	div.rn.f64 	%fd3, %fd2, %fd1;
	mov.f64 	%fd144, 0d0000000000000000;
	mov.u32 	%r101, %r5;
$L__BB0_10:
	ld.param.f32 	%f94, [cuda_image_param_9];
	ld.param.u64 	%rd73, [cuda_image_param_7];
	mul.wide.u32 	%rd52, %r100, 4;
	add.s64 	%rd53, %rd2, %rd52;
	ld.global.f32 	%f9, [%rd53];
	cvta.to.global.u64 	%rd54, %rd73;
	add.s64 	%rd55, %rd54, %rd52;
	ld.global.f32 	%f10, [%rd55];
	mul.f64 	%fd88, %fd2, %fd144;
	cvt.f64.f32 	%fd89, %f94;
	mul.f64 	%fd90, %fd88, %fd89;
	div.rn.f64 	%fd91, %fd90, 0d41B1DE784A000000;
	add.f64 	%fd5, %fd3, %fd91;
	abs.f64 	%fd6, %fd5;
	setp.eq.f64 	%p21, %fd6, 0d7FF0000000000000;
	@%p21 bra 	$L__BB0_14;
	mul.f64 	%fd92, %fd5, 0d3FE45F306DC9C883;
	cvt.rni.s32.f64 	%r102, %fd92;
	cvt.rn.f64.s32 	%fd93, %r102;
	fma.rn.f64 	%fd94, %fd93, 0dBFF921FB54442D18, %fd5;
	fma.rn.f64 	%fd95, %fd93, 0dBC91A62633145C00, %fd94;
	fma.rn.f64 	%fd146, %fd93, 0dB97B839A252049C0, %fd95;
	setp.ltu.f64 	%p22, %fd6, 0d41E0000000000000;
	@%p22 bra 	$L__BB0_13;
	{ // callseq 2, 0
	.param .b64 param0;
	st.param.f64 	[param0], %fd5;
	.param .align 16 .b8 retval0[16];
	call.uni (retval0), 
	__internal_trig_reduction_slowpathd, 
	(
	param0
	);
	ld.param.f64 	%fd146, [retval0];
	ld.param.b32 	%r102, [retval0+8];
	} // callseq 2
$L__BB0_13:
	add.s32 	%r103, %r102, 1;
	bra.uni 	$L__BB0_15;
$L__BB0_14:
	mov.f64 	%fd97, 0d0000000000000000;
	mul.rn.f64 	%fd146, %fd5, %fd97;
	mov.b32 	%r103, 1;
$L__BB0_15:
	shl.b32 	%r84, %r103, 6;
	cvt.u64.u32 	%rd56, %r84;
	and.b64  	%rd57, %rd56, 64;
	add.s64 	%rd59, %rd58, %rd57;
	mul.rn.f64 	%fd98, %fd146, %fd146;
	and.b32  	%r85, %r103, 1;
	setp.eq.b32 	%p24, %r85, 1;
	selp.f64 	%fd99, 0dBDA8FF8320FD8164, 0d3DE5DB65F9785EBA, %p24;
	ld.global.nc.v2.f64 	{%fd100, %fd101}, [%rd59];
	fma.rn.f64 	%fd102, %fd99, %fd98, %fd100;
	fma.rn.f64 	%fd103, %fd102, %fd98, %fd101;
	ld.global.nc.v2.f64 	{%fd104, %fd105}, [%rd59+16];
	fma.rn.f64 	%fd106, %fd103, %fd98, %fd104;
	fma.rn.f64 	%fd107, %fd106, %fd98, %fd105;
	ld.global.nc.v2.f64 	{%fd108, %fd109}, [%rd59+32];
	fma.rn.f64 	%fd110, %fd107, %fd98, %fd108;
	fma.rn.f64 	%fd111, %fd110, %fd98, %fd109;
	fma.rn.f64 	%fd112, %fd111, %fd146, %fd146;
	fma.rn.f64 	%fd113, %fd111, %fd98, 0d3FF0000000000000;
	selp.f64 	%fd114, %fd113, %fd112, %p24;
	and.b32  	%r86, %r103, 2;
	setp.eq.s32 	%p25, %r86, 0;
	mov.f64 	%fd115, 0d0000000000000000;
	sub.f64 	%fd116, %fd115, %fd114;
	selp.f64 	%fd117, %fd114, %fd116, %p25;
	cvt.rn.f32.f64 	%f11, %fd117;
	@%p21 bra 	$L__BB0_18;
	mul.f64 	%fd118, %fd5, 0d3FE45F306DC9C883;
	cvt.rni.s32.f64 	%r104, %fd118;
	cvt.rn.f64.s32 	%fd119, %r104;
	fma.rn.f64 	%fd120, %fd119, 0dBFF921FB54442D18, %fd5;
	fma.rn.f64 	%fd121, %fd119, 0dBC91A62633145C00, %fd120;
	fma.rn.f64 	%fd147, %fd119, 0dB97B839A252049C0, %fd121;
	setp.ltu.f64 	%p26, %fd6, 0d41E0000000000000;
	@%p26 bra 	$L__BB0_19;
	{ // callseq 3, 0
	.param .b64 param0;
	st.param.f64 	[param0], %fd5;
	.param .align 16 .b8 retval0[16];
	call.uni (retval0), 
	__internal_trig_reduction_slowpathd, 
	(
	param0
	);
	ld.param.f64 	%fd147, [retval0];
	ld.param.b32 	%r104, [retval0+8];
	} // callseq 3
	bra.uni 	$L__BB0_19;
$L__BB0_18:
	mov.f64 	%fd123, 0d0000000000000000;
	mul.rn.f64 	%fd147, %fd5, %fd123;
	mov.b32 	%r104, 0;
$L__BB0_19:
	shl.b32 	%r89, %r104, 6;
	cvt.u64.u32 	%rd60, %r89;
	and.b64  	%rd61, %rd60, 64;
	add.s64 	%rd63, %rd58, %rd61;
	mul.rn.f64 	%fd124, %fd147, %fd147;
	and.b32  	%r90, %r104, 1;
	setp.eq.b32 	%p27, %r90, 1;
	selp.f64 	%fd125, 0dBDA8FF8320FD8164, 0d3DE5DB65F9785EBA, %p27;
	ld.global.nc.v2.f64 	{%fd126, %fd127}, [%rd63];
	fma.rn.f64 	%fd128, %fd125, %fd124, %fd126;
	fma.rn.f64 	%fd129, %fd128, %fd124, %fd127;
	ld.global.nc.v2.f64 	{%fd130, %fd131}, [%rd63+16];
	fma.rn.f64 	%fd132, %fd129, %fd124, %fd130;
	fma.rn.f64 	%fd133, %fd132, %fd124, %fd131;
	ld.global.nc.v2.f64 	{%fd134, %fd135}, [%rd63+32];
	fma.rn.f64 	%fd136, %fd133, %fd124, %fd134;
	fma.rn.f64 	%fd137, %fd136, %fd124, %fd135;
	fma.rn.f64 	%fd138, %fd137, %fd147, %fd147;
	fma.rn.f64 	%fd139, %fd137, %fd124, 0d3FF0000000000000;
	selp.f64 	%fd140, %fd139, %fd138, %p27;
	and.b32  	%r91, %r104, 2;
	setp.eq.s32 	%p28, %r91, 0;
	mov.f64 	%fd141, 0d0000000000000000;
	sub.f64 	%fd142, %fd141, %fd140;
	selp.f64 	%fd143, %fd140, %fd142, %p28;
	cvt.rn.f32.f64 	%f88, %fd143;
	mul.f32 	%f89, %f9, %f11;
	mul.f32 	%f90, %f10, %f88;
	sub.f32 	%f91, %f89, %f90;
	add.f32 	%f107, %f107, %f91;
	mul.f32 	%f92, %f9, %f88;
	fma.rn.f32 	%f93, %f10, %f11, %f92;
	add.f32 	%f108, %f108, %f93;
	add.f64 	%fd144, %fd144, 0d3FF0000000000000;
	add.s32 	%r101, %r101, 1;
	setp.ne.s32 	%p29, %r101, 0;
	add.s32 	%r100, %r100, 1;
	@%p29 bra 	$L__BB0_10;
	shl.b32 	%r92, %r99, 1;
	sub.s32 	%r99, %r6, %r92;
	setp.eq.s32 	%p30, %r99, %r34;
	@%p30 bra 	$L__BB0_30;
	bra.uni 	$L__BB0_9;
$L__BB0_21:
	mul.f64 	%fd32, %fd17, 0d3FE45F306DC9C883;
	cvt.rni.s32.f64 	%r106, %fd32;
	cvt.rn.f64.s32 	%fd33, %r106;
	fma.rn.f64 	%fd34, %fd33, 0dBFF921FB54442D18, %fd17;
	fma.rn.f64 	%fd35, %fd33, 0dBC91A62633145C00, %fd34;
	fma.rn.f64 	%fd149, %fd33, 0dB97B839A252049C0, %fd35;
	setp.ltu.f64 	%p11, %fd18, 0d41E0000000000000;
	@%p11 bra 	$L__BB0_23;
	{ // callseq 0, 0
	.param .b64 param0;
	st.param.f64 	[param0], %fd17;
	.param .align 16 .b8 retval0[16];
	call.uni (retval0), 
	__internal_trig_reduction_slowpathd, 
	(
	param0
	);
	ld.param.f64 	%fd149, [retval0];
	ld.param.b32 	%r106, [retval0+8];
	} // callseq 0
$L__BB0_23:
	add.s32 	%r107, %r106, 1;
$L__BB0_24:
	setp.neu.f64 	%p12, %fd18, 0d7FF0000000000000;
	shl.b32 	%r68, %r107, 6;
	cvt.u64.u32 	%rd34, %r68;
	and.b64  	%rd35, %rd34, 64;
	add.s64 	%rd37, %rd36, %rd35;
	mul.rn.f64 	%fd38, %fd149, %fd149;
	and.b32  	%r69, %r107, 1;
	setp.eq.b32 	%p13, %r69, 1;
	selp.f64 	%fd39, 0dBDA8FF8320FD8164, 0d3DE5DB65F9785EBA, %p13;
	ld.global.nc.v2.f64 	{%fd40, %fd41}, [%rd37];
	fma.rn.f64 	%fd42, %fd39, %fd38, %fd40;
	fma.rn.f64 	%fd43, %fd42, %fd38, %fd41;
	ld.global.nc.v2.f64 	{%fd44, %fd45}, [%rd37+16];
	fma.rn.f64 	%fd46, %fd43, %fd38, %fd44;
	fma.rn.f64 	%fd47, %fd46, %fd38, %fd45;
	ld.global.nc.v2.f64 	{%fd48, %fd49}, [%rd37+32];
	fma.rn.f64 	%fd50, %fd47, %fd38, %fd48;
	fma.rn.f64 	%fd51, %fd50, %fd38, %fd49;
	fma.rn.f64 	%fd52, %fd51, %fd149, %fd149;
	fma.rn.f64 	%fd53, %fd51, %fd38, 0d3FF0000000000000;
	selp.f64 	%fd54, %fd53, %fd52, %p13;
	and.b32  	%r70, %r107, 2;
	setp.eq.s32 	%p14, %r70, 0;
	mov.f64 	%fd55, 0d0000000000000000;
	sub.f64 	%fd56, %fd55, %fd54;
	selp.f64 	%fd57, %fd54, %fd56, %p14;
	cvt.rn.f32.f64 	%f19, %fd57;
	@%p12 bra 	$L__BB0_26;
	mov.f64 	%fd63, 0d0000000000000000;
	mul.rn.f64 	%fd150, %fd17, %fd63;
	mov.b32 	%r108, 0;
	bra.uni 	$L__BB0_28;
$L__BB0_26:
	mul.f64 	%fd58, %fd17, 0d3FE45F306DC9C883;
	cvt.rni.s32.f64 	%r108, %fd58;
	cvt.rn.f64.s32 	%fd59, %r108;
	fma.rn.f64 	%fd60, %fd59, 0dBFF921FB54442D18, %fd17;
	fma.rn.f64 	%fd61, %fd59, 0dBC91A62633145C00, %fd60;
	fma.rn.f64 	%fd150, %fd59, 0dB97B839A252049C0, %fd61;
	setp.ltu.f64 	%p15, %fd18, 0d41E0000000000000;
	@%p15 bra 	$L__BB0_28;
	{ // callseq 1, 0
	.param .b64 param0;
	st.param.f64 	[param0], %fd17;
	.param .align 16 .b8 retval0[16];
	call.uni (retval0), 
	__internal_trig_reduction_slowpathd, 
	(
	param0
	);
	ld.param.f64 	%fd150, [retval0];
	ld.param.b32 	%r108, [retval0+8];
	} // callseq 1
$L__BB0_28:
	shl.b32 	%r73, %r108, 6;
	cvt.u64.u32 	%rd38, %r73;
	and.b64  	%rd39, %rd38, 64;
	add.s64 	%rd41, %rd36, %rd39;
	mul.rn.f64 	%fd64, %fd150, %fd150;
	and.b32  	%r74, %r108, 1;
	setp.eq.b32 	%p16, %r74, 1;
	selp.f64 	%fd65, 0dBDA8FF8320FD8164, 0d3DE5DB65F9785EBA, %p16;
	ld.global.nc.v2.f64 	{%fd66, %fd67}, [%rd41];
	fma.rn.f64 	%fd68, %fd65, %fd64, %fd66;
	fma.rn.f64 	%fd69, %fd68, %fd64, %fd67;
	ld.global.nc.v2.f64 	{%fd70, %fd71}, [%rd41+16];
	fma.rn.f64 	%fd72, %fd69, %fd64, %fd70;
	fma.rn.f64 	%fd73, %fd72, %fd64, %fd71;
	ld.global.nc.v2.f64 	{%fd74, %fd75}, [%rd41+32];
	fma.rn.f64 	%fd76, %fd73, %fd64, %fd74;
	fma.rn.f64 	%fd77, %fd76, %fd64, %fd75;
	fma.rn.f64 	%fd78, %fd77, %fd150, %fd150;
	fma.rn.f64 	%fd79, %fd77, %fd64, 0d3FF0000000000000;
	selp.f64 	%fd80, %fd79, %fd78, %p16;
	and.b32  	%r75, %r108, 2;
	setp.eq.s32 	%p17, %r75, 0;
	mov.f64 	%fd81, 0d0000000000000000;
	sub.f64 	%fd82, %fd81, %fd80;
	selp.f64 	%fd83, %fd80, %fd82, %p17;
	cvt.rn.f32.f64 	%f57, %fd83;
	mul.f32 	%f58, %f17, %f19;
	mul.f32 	%f59, %f18, %f57;
	sub.f32 	%f60, %f58, %f59;
	add.f32 	%f107, %f107, %f60;
	mul.f32 	%f61, %f17, %f57;
	fma.rn.f32 	%f62, %f18, %f19, %f61;
	add.f32 	%f108, %f108, %f62;
$L__BB0_29:
	shl.b32 	%r76, %r105, 1;
	sub.s32 	%r105, %r22, %r76;
	setp.ne.s32 	%p18, %r105, %r34;
	@%p18 bra 	$L__BB0_4;
$L__BB0_30:
	ld.param.u64 	%rd70, [cuda_image_param_1];
	ld.param.u64 	%rd69, [cuda_image_param_0];
	mad.lo.s32 	%r93, %r3, %r32, %r2;
	mad.lo.s32 	%r94, %r93, %r33, %r1;
	cvta.to.global.u64 	%rd64, %rd69;
	mul.wide.s32 	%rd65, %r94, 4;
	add.s64 	%rd66, %rd64, %rd65;
	st.global.f32 	[%rd66], %f107;
	cvta.to.global.u64 	%rd67, %rd70;
	add.s64 	%rd68, %rd67, %rd65;
	st.global.f32 	[%rd68], %f108;
$L__BB0_31:
	ret;

}
.func  (.param .align 16 .b8 func_retval0[16]) __internal_trig_reduction_slowpathd(
	.param .b64 __internal_trig_reduction_slowpathd_param_0
)
{
	.local .align 8 .b8 	__local_depot1[40];
	.reg .b64 	%SP;
	.reg .b64 	%SPL;
	.reg .pred 	%p<10>;
	.reg .b32 	%r<47>;
	.reg .b64 	%rd<74>;
	.reg .b64 	%fd<5>;

	mov.u64 	%SPL, __local_depot1;
	ld.param.f64 	%fd4, [__internal_trig_reduction_slowpathd_param_0];
	add.u64 	%rd1, %SPL, 0;
	{
	.reg .b32 %temp; 
	mov.b64 	{%temp, %r1}, %fd4;
	}
	shr.u32 	%r2, %r1, 20;
	and.b32  	%r3, %r2, 2047;
	setp.eq.s32 	%p1, %r3, 2047;
	mov.b32 	%r46, 0;
	@%p1 bra 	$L__BB1_9;
	add.s32 	%r20, %r3, -1024;
	mov.b64 	%rd20, %fd4;
	shl.b64 	%rd2, %rd20, 11;
	shr.u32 	%r4, %r20, 6;
	sub.s32 	%r45, 15, %r4;
	sub.s32 	%r21, 19, %r4;
	setp.lt.u32 	%p2, %r20, 128;
	selp.b32 	%r6, 18, %r21, %p2;
	setp.ge.s32 	%p3, %r45, %r6;
	mov.b64 	%rd70, 0;
	@%p3 bra 	$L__BB1_4;
	add.s32 	%r23, %r6, %r4;
	neg.s32 	%r43, %r23;
	or.b64  	%rd3, %rd2, -9223372036854775808;
	mov.b64 	%rd70, 0;
	mov.b32 	%r42, 0;
	mov.u64 	%rd25, __cudart_i2opi_d;
	mov.u32 	%r44, %r45;
$L__BB1_3:
	.pragma "nounroll";
	mul.wide.s32 	%rd22, %r42, 8;
	add.s64 	%rd23, %rd1, %rd22;
	mul.wide.s32 	%rd24, %r44, 8;
	add.s64 	%rd26, %rd25, %rd24;
	ld.global.nc.u64 	%rd27, [%rd26];
	{
	.reg .u32 %r0, %r1, %r2, %r3, %alo, %ahi, %blo, %bhi, %clo, %chi;
	mov.b64 	{%alo,%ahi}, %rd27;
	mov.b64 	{%blo,%bhi}, %rd3;
	mov.b64 	{%clo,%chi}, %rd70;
	mad.lo.cc.u32 	%r0, %alo, %blo, %clo;
	madc.hi.cc.u32 	%r1, %alo, %blo, %chi;
	madc.hi.u32 	%r2, %alo, %bhi, 0;
	mad.lo.cc.u32 	%r1, %alo, %bhi, %r1;
	madc.hi.cc.u32 	%r2, %ahi, %blo, %r2;
	madc.hi.u32 	%r3, %ahi, %bhi, 0;
	mad.lo.cc.u32 	%r1, %ahi, %blo, %r1;
	madc.lo.cc.u32 	%r2, %ahi, %bhi, %r2;
	addc.u32 	%r3, %r3, 0;
	mov.b64 	%rd28, {%r0,%r1};
	mov.b64 	%rd70, {%r2,%r3};
	}
	st.local.u64 	[%rd23], %rd28;
	add.s32 	%r44, %r44, 1;
	add.s32 	%r43, %r43, 1;
	add.s32 	%r42, %r42, 1;
	setp.ne.s32 	%p4, %r43, -15;
	mov.u32 	%r45, %r6;
	@%p4 bra 	$L__BB1_3;
$L__BB1_4:
	cvt.s64.s32 	%rd29, %r45;
	cvt.u64.u32 	%rd30, %r4;
	add.s64 	%rd31, %rd30, %rd29;
	shl.b64 	%rd32, %rd31, 3;
	add.s64 	%rd33, %rd1, %rd32;
	st.local.u64 	[%rd33+-120], %rd70;
	and.b32  	%r15, %r2, 63;
	ld.local.u64 	%rd72, [%rd1+16];
	ld.local.u64 	%rd71, [%rd1+24];
	setp.eq.s32 	%p5, %r15, 0;
	@%p5 bra 	$L__BB1_6;
	shl.b64 	%rd34, %rd71, %r15;
	shr.u64 	%rd35, %rd72, 1;
	xor.b32  	%r24, %r15, 63;
	shr.u64 	%rd36, %rd35, %r24;
	or.b64  	%rd71, %rd34, %rd36;
	ld.local.u64 	%rd37, [%rd1+8];
	shl.b64 	%rd38, %rd72, %r15;
	shr.u64 	%rd39, %rd37, 1;
	shr.u64 	%rd40, %rd39, %r24;
	or.b64  	%rd72, %rd38, %rd40;
$L__BB1_6:
	and.b32  	%r25, %r1, -2147483648;
	shr.u64 	%rd41, %rd71, 62;
	cvt.u32.u64 	%r26, %rd41;
	mov.b64 	{%r27, %r28}, %rd71;
	mov.b64 	{%r29, %r30}, %rd72;
	shf.l.wrap.b32 	%r31, %r30, %r27, 2;
	shf.l.wrap.b32 	%r32, %r27, %r28, 2;
	mov.b64 	%rd42, {%r31, %r32};
	shl.b64 	%rd43, %rd72, 2;
	shr.u64 	%rd44, %rd42, 63;
	cvt.u32.u64 	%r33, %rd44;
	add.s32 	%r34, %r33, %r26;
	setp.eq.s32 	%p6, %r25, 0;
	neg.s32 	%r35, %r34;
	selp.b32 	%r46, %r34, %r35, %p6;
	setp.gt.s64 	%p7, %rd42, -1;
	mov.b64 	%rd45, 0;
	{
	.reg .u32 %r0, %r1, %r2, %r3, %a0, %a1, %a2, %a3, %b0, %b1, %b2, %b3;
	mov.b64 	{%a0,%a1}, %rd45;
	mov.b64 	{%a2,%a3}, %rd45;
	mov.b64 	{%b0,%b1}, %rd43;
	mov.b64 	{%b2,%b3}, %rd42;
	sub.cc.u32 	%r0, %a0, %b0;
	subc.cc.u32 	%r1, %a1, %b1;
	subc.cc.u32 	%r2, %a2, %b2;
	subc.u32 	%r3, %a3, %b3;
	mov.b64 	%rd46, {%r0,%r1};
	mov.b64 	%rd47, {%r2,%r3};
	}
	xor.b32  	%r36, %r25, -2147483648;
	selp.b64 	%rd73, %rd42, %rd47, %p7;
	selp.b64 	%rd14, %rd43, %rd46, %p7;
	selp.b32 	%r17, %r25, %r36, %p7;
	clz.b64 	%r37, %rd73;
	cvt.u64.u32 	%rd15, %r37;
	setp.eq.s32 	%p8, %r37, 0;
	@%p8 bra 	$L__BB1_8;
	cvt.u32.u64 	%r38, %rd15;
	and.b32  	%r39, %r38, 63;
	shl.b64 	%rd48, %rd73, %r39;
	shr.u64 	%rd49, %rd14, 1;
	not.b32 	%r40, %r38;
	and.b32  	%r41, %r40, 63;
	shr.u64 	%rd50, %rd49, %r41;
	or.b64  	%rd73, %rd48, %rd50;
$L__BB1_8:
	mov.b64 	%rd51, -3958705157555305931;
	{
	.reg .u32 %r0, %r1, %r2, %r3, %alo, %ahi, %blo, %bhi;
	mov.b64 	{%alo,%ahi}, %rd73;
	mov.b64 	{%blo,%bhi}, %rd51;
	mul.lo.u32 	%r0, %alo, %blo;
	mul.hi.u32 	%r1, %alo, %blo;
	mad.lo.cc.u32 	%r1, %alo, %bhi, %r1;
	madc.hi.u32 	%r2, %alo, %bhi, 0;
	mad.lo.cc.u32 	%r1, %ahi, %blo, %r1;
	madc.hi.cc.u32 	%r2, %ahi, %blo, %r2;
	madc.hi.u32 	%r3, %ahi, %bhi, 0;
	mad.lo.cc.u32 	%r2, %ahi, %bhi, %r2;
	addc.u32 	%r3, %r3, 0;
	mov.b64 	%rd52, {%r0,%r1};
	mov.b64 	%rd53, {%r2,%r3};
	}
	setp.gt.s64 	%p9, %rd53, 0;
	{
	.reg .u32 %r0, %r1, %r2, %r3, %a0, %a1, %a2, %a3, %b0, %b1, %b2, %b3;
	mov.b64 	{%a0,%a1}, %rd52;
	mov.b64 	{%a2,%a3}, %rd53;
	mov.b64 	{%b0,%b1}, %rd52;
	mov.b64 	{%b2,%b3}, %rd53;
	add.cc.u32 	%r0, %a0, %b0;
	addc.cc.u32 	%r1, %a1, %b1;
	addc.cc.u32 	%r2, %a2, %b2;
	addc.u32 	%r3, %a3, %b3;
	mov.b64 	%rd54, {%r0,%r1};
	mov.b64 	%rd55, {%r2,%r3};
	}
	selp.b64 	%rd56, %rd55, %rd53, %p9;
	selp.s64 	%rd57, -1, 0, %p9;
	sub.s64 	%rd58, %rd57, %rd15;
	cvt.u64.u32 	%rd59, %r17;
	shl.b64 	%rd60, %rd59, 32;
	add.s64 	%rd61, %rd56, 1;
	shr.u64 	%rd62, %rd61, 10;
	add.s64 	%rd63, %rd62, 1;
	shr.u64 	%rd64, %rd63, 1;
	shl.b64 	%rd65, %rd58, 52;
	add.s64 	%rd66, %rd65, %rd64;
	add.s64 	%rd67, %rd66, 4602678819172646912;
	or.b64  	%rd68, %rd67, %rd60;
	mov.b64 	%fd4, %rd68;
$L__BB1_9:
	st.param.f64 	[func_retval0], %fd4;
	st.param.b32 	[func_retval0+8], %r46;
	ret;

}


// ===== COMPILED SASS (sm_100) =====

	.target	sm_100

	.elftype	@"ET_EXEC"


//--------------------- .note.nv.tkinfo           --------------------------
	.section	.note.nv.tkinfo,"",@"SHT_NOTE"
	.sectionflags	@"SHF_NOTE_NV_TKINFO"
	.tkinfo
        /*0018*/ 	.word	0x00000002
        /*0030*/ 	.string	""
        /*0030*/ 	.string	"ptxas"
        /*0030*/ 	.string	"Cuda compilation tools, release 13.0, V13.0.88"
        /*0030*/ 	.string	"Build cuda_13.0.r13.0/compiler.36424714_0"
        /*0030*/ 	.string	"-arch sm_100 -m 64 "



//--------------------- .note.nv.cuinfo           --------------------------
	.section	.note.nv.cuinfo,"",@"SHT_NOTE"
	.sectionflags	@"SHF_NOTE_NV_CUINFO"
        /*0018*/ 	.short	0x0002
        /*001a*/ 	.short	0x0064
        /*001c*/ 	.short	0x0082
	.zero		2


//--------------------- .nv.info                  --------------------------
	.section	.nv.info,"",@"SHT_CUDA_INFO"
	.align	4


	//----- nvinfo : EIATTR_REGCOUNT
	.align		4
        /*0000*/ 	.byte	0x04, 0x2f
        /*0002*/ 	.short	(.L_3 - .L_2)
	.align		4
.L_2:
        /*0004*/ 	.word	index@(cuda_image)
        /*0008*/ 	.word	0x00000028


	//----- nvinfo : EIATTR_FRAME_SIZE
	.align		4
.L_3:
        /*000c*/ 	.byte	0x04, 0x11
        /*000e*/ 	.short	(.L_5 - .L_4)
	.align		4
.L_4:
        /*0010*/ 	.word	index@($cuda_image$__internal_trig_reduction_slowpathd)
        /*0014*/ 	.word	0x00000028


	//----- nvinfo : EIATTR_FRAME_SIZE
	.align		4
.L_5:
        /*0018*/ 	.byte	0x04, 0x11
        /*001a*/ 	.short	(.L_7 - .L_6)
	.align		4
.L_6:
        /*001c*/ 	.word	index@($__internal_2_$__cuda_sm3x_div_rn_noftz_f32_slowpath)
        /*0020*/ 	.word	0x00000028


	//----- nvinfo : EIATTR_FRAME_SIZE
	.align		4
.L_7:
        /*0024*/ 	.byte	0x04, 0x11
        /*0026*/ 	.short	(.L_9 - .L_8)
	.align		4
.L_8:
        /*0028*/ 	.word	index@($__internal_1_$__cuda_sm20_sqrt_rn_f32_slowpath)
        /*002c*/ 	.word	0x00000028


	//----- nvinfo : EIATTR_FRAME_SIZE
	.align		4
.L_9:
        /*0030*/ 	.byte	0x04, 0x11
        /*0032*/ 	.short	(.L_11 - .L_10)
	.align		4
.L_10:
        /*0034*/ 	.word	index@($__internal_0_$__cuda_sm20_div_rn_f64_full)
        /*0038*/ 	.word	0x00000028


	//----- nvinfo : EIATTR_FRAME_SIZE
	.align		4
.L_11:
        /*003c*/ 	.byte	0x04, 0x11
        /*003e*/ 	.short	(.L_13 - .L_12)
	.align		4
.L_12:
        /*0040*/ 	.word	index@(cuda_image)
        /*0044*/ 	.word	0x00000028


	//----- nvinfo : EIATTR_MIN_STACK_SIZE
	.align		4
.L_13:
        /*0048*/ 	.byte	0x04, 0x12
        /*004a*/ 	.short	(.L_15 - .L_14)
	.align		4
.L_14:
        /*004c*/ 	.word	index@(cuda_image)
        /*0050*/ 	.word	0x00000028
.L_15:


//--------------------- .nv.compat                --------------------------
	.section	.nv.compat,"",@"SHT_CUDA_COMPAT_INFO"
	.align	4
        /*0000*/ 	.byte	0x02, 0x09, 0x00, 0x00, 0x02, 0x02, 0x01, 0x00, 0x02, 0x05, 0x05, 0x00, 0x03, 0x07, 0x01, 0x01
        /*0010*/ 	.byte	0x02, 0x03, 0x00, 0x00, 0x02, 0x06, 0x01, 0x00, 0x04, 0x0b, 0x08, 0x00, 0x01, 0x00, 0x00, 0x00
        /*0020*/ 	.byte	0x00, 0x00, 0x00, 0x00


//--------------------- .nv.info.cuda_image       --------------------------
	.section	.nv.info.cuda_image,"",@"SHT_CUDA_INFO"
	.sectionflags	@""
	.align	4


	//----- nvinfo : EIATTR_CUDA_API_VERSION
	.align		4
        /*0000*/ 	.byte	0x04, 0x37
        /*0002*/ 	.short	(.L_17 - .L_16)
.L_16:
        /*0004*/ 	.word	0x00000082


	//----- nvinfo : EIATTR_KPARAM_INFO
	.align		4
.L_17:
        /*0008*/ 	.byte	0x04, 0x17
        /*000a*/ 	.short	(.L_19 - .L_18)
.L_18:
        /*000c*/ 	.word	0x00000000
        /*0010*/ 	.short	0x0014
        /*0012*/ 	.short	0x0074
        /*0014*/ 	.byte	0x00, 0xf0, 0x11, 0x00


	//----- nvinfo : EIATTR_KPARAM_INFO
	.align		4
.L_19:
        /*0018*/ 	.byte	0x04, 0x17
        /*001a*/ 	.short	(.L_21 - .L_20)
.L_20:
        /*001c*/ 	.word	0x00000000
        /*0020*/ 	.short	0x0013
        /*0022*/ 	.short	0x0070
        /*0024*/ 	.byte	0x00, 0xf0, 0x11, 0x00


	//----- nvinfo : EIATTR_KPARAM_INFO
	.align		4
.L_21:
        /*0028*/ 	.byte	0x04, 0x17
        /*002a*/ 	.short	(.L_23 - .L_22)
.L_22:
        /*002c*/ 	.word	0x00000000
        /*0030*/ 	.short	0x0012
        /*0032*/ 	.short	0x006c
        /*0034*/ 	.byte	0x00, 0xf0, 0x11, 0x00


	//----- nvinfo : EIATTR_KPARAM_INFO
	.align		4
.L_23:
        /*0038*/ 	.byte	0x04, 0x17
        /*003a*/ 	.short	(.L_25 - .L_24)
.L_24:
        /*003c*/ 	.word	0x00000000
        /*0040*/ 	.short	0x0011
        /*0042*/ 	.short	0x0068
        /*0044*/ 	.byte	0x00, 0xf0, 0x11, 0x00


	//----- nvinfo : EIATTR_KPARAM_INFO
	.align		4
.L_25:
        /*0048*/ 	.byte	0x04, 0x17
        /*004a*/ 	.short	(.L_27 - .L_26)
.L_26:
        /*004c*/ 	.word	0x00000000
        /*0050*/ 	.short	0x0010
        /*0052*/ 	.short	0x0064
        /*0054*/ 	.byte	0x00, 0xf0, 0x11, 0x00


	//----- nvinfo : EIATTR_KPARAM_INFO
	.align		4
.L_27:
        /*0058*/ 	.byte	0x04, 0x17
        /*005a*/ 	.short	(.L_29 - .L_28)
.L_28:
        /*005c*/ 	.word	0x00000000
        /*0060*/ 	.short	0x000f
        /*0062*/ 	.short	0x0060
        /*0064*/ 	.byte	0x00, 0xf0, 0x11, 0x00


	//----- nvinfo : EIATTR_KPARAM_INFO
	.align		4
.L_29:
        /*0068*/ 	.byte	0x04, 0x17
        /*006a*/ 	.short	(.L_31 - .L_30)
.L_30:
        /*006c*/ 	.word	0x00000000
        /*0070*/ 	.short	0x000e
        /*0072*/ 	.short	0x005c
        /*0074*/ 	.byte	0x00, 0xf0, 0x11, 0x00


	//----- nvinfo : EIATTR_KPARAM_INFO
	.align		4
.L_31:
        /*0078*/ 	.byte	0x04, 0x17
        /*007a*/ 	.short	(.L_33 - .L_32)
.L_32:
        /*007c*/ 	.word	0x00000000
        /*0080*/ 	.short	0x000d
        /*0082*/ 	.short	0x0058
        /*0084*/ 	.byte	0x00, 0xf0, 0x11, 0x00


	//----- nvinfo : EIATTR_KPARAM_INFO
	.align		4
.L_33:
        /*0088*/ 	.byte	0x04, 0x17
        /*008a*/ 	.short	(.L_35 - .L_34)
.L_34:
        /*008c*/ 	.word	0x00000000
        /*0090*/ 	.short	0x000c
        /*0092*/ 	.short	0x0054
        /*0094*/ 	.byte	0x00, 0xf0, 0x11, 0x00


	//----- nvinfo : EIATTR_KPARAM_INFO
	.align		4
.L_35:
        /*0098*/ 	.byte	0x04, 0x17
        /*009a*/ 	.short	(.L_37 - .L_36)
.L_36:
        /*009c*/ 	.word	0x00000000
        /*00a0*/ 	.short	0x000b
        /*00a2*/ 	.short	0x0050
        /*00a4*/ 	.byte	0x00, 0xf0, 0x11, 0x00


	//----- nvinfo : EIATTR_KPARAM_INFO
	.align		4
.L_37:
        /*00a8*/ 	.byte	0x04, 0x17
        /*00aa*/ 	.short	(.L_39 - .L_38)
.L_38:
        /*00ac*/ 	.word	0x00000000
        /*00b0*/ 	.short	0x000a
        /*00b2*/ 	.short	0x004c
        /*00b4*/ 	.byte	0x00, 0xf0, 0x11, 0x00


	//----- nvinfo : EIATTR_KPARAM_INFO
	.align		4
.L_39:
        /*00b8*/ 	.byte	0x04, 0x17
        /*00ba*/ 	.short	(.L_41 - .L_40)
.L_40:
        /*00bc*/ 	.word	0x00000000
        /*00c0*/ 	.short	0x0009
        /*00c2*/ 	.short	0x0048
        /*00c4*/ 	.byte	0x00, 0xf0, 0x11, 0x00


	//----- nvinfo : EIATTR_KPARAM_INFO
	.align		4
.L_41:
        /*00c8*/ 	.byte	0x04, 0x17
        /*00ca*/ 	.short	(.L_43 - .L_42)
.L_42:
        /*00cc*/ 	.word	0x00000000
        /*00d0*/ 	.short	0x0008
        /*00d2*/ 	.short	0x0040
        /*00d4*/ 	.byte	0x00, 0xf5, 0x21, 0x00


	//----- nvinfo : EIATTR_KPARAM_INFO
	.align		4
.L_43:
        /*00d8*/ 	.byte	0x04, 0x17
        /*00da*/ 	.short	(.L_45 - .L_44)
.L_44:
        /*00dc*/ 	.word	0x00000000
        /*00e0*/ 	.short	0x0007
        /*00e2*/ 	.short	0x0038
        /*00e4*/ 	.byte	0x00, 0xf5, 0x21, 0x00


	//----- nvinfo : EIATTR_KPARAM_INFO
	.align		4
.L_45:
        /*00e8*/ 	.byte	0x04, 0x17
        /*00ea*/ 	.short	(.L_47 - .L_46)
.L_46:
        /*00ec*/ 	.word	0x00000000
        /*00f0*/ 	.short	0x0006
        /*00f2*/ 	.short	0x0030
        /*00f4*/ 	.byte	0x00, 0xf5, 0x21, 0x00


	//----- nvinfo : EIATTR_KPARAM_INFO
	.align		4
.L_47:
        /*00f8*/ 	.byte	0x04, 0x17
        /*00fa*/ 	.short	(.L_49 - .L_48)
.L_48:
        /*00fc*/ 	.word	0x00000000
        /*0100*/ 	.short	0x0005
        /*0102*/ 	.short	0x0028
        /*0104*/ 	.byte	0x00, 0xf5, 0x21, 0x00


	//----- nvinfo : EIATTR_KPARAM_INFO
	.align		4
.L_49:
        /*0108*/ 	.byte	0x04, 0x17
        /*010a*/ 	.short	(.L_51 - .L_50)
.L_50:
        /*010c*/ 	.word	0x00000000
        /*0110*/ 	.short	0x0004
        /*0112*/ 	.short	0x0020
        /*0114*/ 	.byte	0x00, 0xf5, 0x21, 0x00


	//----- nvinfo : EIATTR_KPARAM_INFO
	.align		4
.L_51:
        /*0118*/ 	.byte	0x04, 0x17
        /*011a*/ 	.short	(.L_53 - .L_52)
.L_52:
        /*011c*/ 	.word	0x00000000
        /*0120*/ 	.short	0x0003
        /*0122*/ 	.short	0x0018
        /*0124*/ 	.byte	0x00, 0xf5, 0x21, 0x00


	//----- nvinfo : EIATTR_KPARAM_INFO
	.align		4
.L_53:
        /*0128*/ 	.byte	0x04, 0x17
        /*012a*/ 	.short	(.L_55 - .L_54)
.L_54:
        /*012c*/ 	.word	0x00000000
        /*0130*/ 	.short	0x0002
        /*0132*/ 	.short	0x0010
        /*0134*/ 	.byte	0x00, 0xf5, 0x21, 0x00


	//----- nvinfo : EIATTR_KPARAM_INFO
	.align		4
.L_55:
        /*0138*/ 	.byte	0x04, 0x17
        /*013a*/ 	.short	(.L_57 - .L_56)
.L_56:
        /*013c*/ 	.word	0x00000000
        /*0140*/ 	.short	0x0001
        /*0142*/ 	.short	0x0008
        /*0144*/ 	.byte	0x00, 0xf5, 0x21, 0x00


	//----- nvinfo : EIATTR_KPARAM_INFO
	.align		4
.L_57:
        /*0148*/ 	.byte	0x04, 0x17
        /*014a*/ 	.short	(.L_59 - .L_58)
.L_58:
        /*014c*/ 	.word	0x00000000
        /*0150*/ 	.short	0x0000
        /*0152*/ 	.short	0x0000
        /*0154*/ 	.byte	0x00, 0xf5, 0x21, 0x00


	//----- nvinfo : EIATTR_SPARSE_MMA_MASK
	.align		4
.L_59:
        /*0158*/ 	.byte	0x03, 0x50
        /*015a*/ 	.short	0x0000


	//----- nvinfo : EIATTR_MAXREG_COUNT
	.align		4
        /*015c*/ 	.byte	0x03, 0x1b
        /*015e*/ 	.short	0x00ff


	//----- nvinfo : EIATTR_MERCURY_ISA_VERSION
	.align		4
        /*0160*/ 	.byte	0x03, 0x5f
        /*0162*/ 	.short	0x0101


	//----- nvinfo : EIATTR_VRC_CTA_INIT_COUNT
	.align		4
        /*0164*/ 	.byte	0x02, 0x4a
	.zero		1
	.zero		1


	//----- nvinfo : EIATTR_EXIT_INSTR_OFFSETS
	.align		4
        /*0168*/ 	.byte	0x04, 0x1c
        /*016a*/ 	.short	(.L_61 - .L_60)


	//   ....[0]....
.L_60:
        /*016c*/ 	.word	0x000005e0


	//   ....[1]....
        /*0170*/ 	.word	0x00002df0


	//----- nvinfo : EIATTR_CRS_STACK_SIZE
	.align		4
.L_61:
        /*0174*/ 	.byte	0x04, 0x1e
        /*0176*/ 	.short	(.L_63 - .L_62)
.L_62:
        /*0178*/ 	.word	0x00000000


	//----- nvinfo : EIATTR_CBANK_PARAM_SIZE
	.align		4
.L_63:
        /*017c*/ 	.byte	0x03, 0x19
        /*017e*/ 	.short	0x0078


	//----- nvinfo : EIATTR_PARAM_CBANK
	.align		4
        /*0180*/ 	.byte	0x04, 0x0a
        /*0182*/ 	.short	(.L_65 - .L_64)
	.align		4
.L_64:
        /*0184*/ 	.word	index@(.nv.constant0.cuda_image)
        /*0188*/ 	.short	0x0380
        /*018a*/ 	.short	0x0078


	//----- nvinfo : EIATTR_SW_WAR
	.align		4
.L_65:
        /*018c*/ 	.byte	0x04, 0x36
        /*018e*/ 	.short	(.L_67 - .L_66)
.L_66:
        /*0190*/ 	.word	0x00000008
.L_67:


//--------------------- .nv.callgraph             --------------------------
	.section	.nv.callgraph,"",@"SHT_CUDA_CALLGRAPH"
	.align	4
	.sectionentsize	8
	.align		4
        /*0000*/ 	.word	0x00000000
	.align		4
        /*0004*/ 	.word	0xffffffff
	.align		4
        /*0008*/ 	.word	0x00000000
	.align		4
        /*000c*/ 	.word	0xfffffffe
	.align		4
        /*0010*/ 	.word	0x00000000
	.align		4
        /*0014*/ 	.word	0xfffffffd
	.align		4
        /*0018*/ 	.word	0x00000000
	.align		4
        /*001c*/ 	.word	0xfffffffc


//--------------------- .nv.constant4             --------------------------
	.section	.nv.constant4,"a",@progbits
	.align	8
	.align		8
.nv.constant4:
        /*0000*/ 	.dword	__cudart_i2opi_d
	.align		8
        /*0008*/ 	.dword	__cudart_sin_cos_coeffs


//--------------------- .text.cuda_image          --------------------------
	.section	.text.cuda_image,"ax",@progbits
	.align	128
        .global         cuda_image
        .type           cuda_image,@function
        .size           cuda_image,(.L_x_71 - cuda_image)
        .other          cuda_image,@"STO_CUDA_ENTRY STV_DEFAULT"
cuda_image:
.text.cuda_image:
[----:B------:R-:W0:Y:S08]  /*0000*/  LDC R1, c[0x0][0x37c] ;  /* 0x0000df00ff017b82 */ /* 0x000e300000000800 */
[----:B------:R-:W1:Y:S01]  /*0010*/  LDC R2, c[0x0][0x3dc] ;  /* 0x0000f700ff027b82 */ /* 0x000e620000000800 */
[----:B------:R-:W2:Y:S01]  /*0020*/  S2R R4, SR_TID.X ;  /* 0x0000000000047919 */ /* 0x000ea20000002100 */
[----:B------:R-:W3:Y:S01]  /*0030*/  LDCU UR5, c[0x0][0x3ec] ;  /* 0x00007d80ff0577ac */ /* 0x000ee20008000800 */
[----:B0-----:R-:W-:-:S05]  /*0040*/  VIADD R1, R1, 0xffffffd8 ;  /* 0xffffffd801017836 */ /* 0x001fca0000000000 */
[----:B------:R-:W2:Y:S08]  /*0050*/  S2UR UR4, SR_CTAID.X ;  /* 0x00000000000479c3 */ /* 0x000eb00000002500 */
[----:B------:R-:W2:Y:S01]  /*0060*/  LDC R5, c[0x0][0x360] ;  /* 0x0000d800ff057b82 */ /* 0x000ea20000000800 */
[----:B-1----:R-:W-:-:S07]  /*0070*/  IABS R11, R2 ;  /* 0x00000002000b7213 */ /* 0x002fce0000000000 */
[----:B------:R-:W0:Y:S01]  /*0080*/  LDC R7, c[0x0][0x3d8] ;  /* 0x0000f600ff077b82 */ /* 0x000e220000000800 */
[----:B------:R-:W1:Y:S01]  /*0090*/  I2F.RP R0, R11 ;  /* 0x0000000b00007306 */ /* 0x000e620000209400 */
[----:B--2---:R-:W-:-:S07]  /*00a0*/  IMAD R5, R5, UR4, R4 ;  /* 0x0000000405057c24 */ /* 0x004fce000f8e0204 */
[----:B-1----:R-:W1:Y:S01]  /*00b0*/  MUFU.RCP R0, R0 ;  /* 0x0000000000007308 */ /* 0x002e620000001000 */
[----:B---3--:R-:W-:Y:S01]  /*00c0*/  VIADD R5, R5, UR5 ;  /* 0x0000000505057c36 */ /* 0x008fe20008000000 */
[----:B0-----:R-:W-:Y:S01]  /*00d0*/  IABS R13, R7 ;  /* 0x00000007000d7213 */ /* 0x001fe20000000000 */
[----:B-1----:R-:W-:-:S03]  /*00e0*/  VIADD R8, R0, 0xffffffe ;  /* 0x0ffffffe00087836 */ /* 0x002fc60000000000 */
[----:B------:R-:W-:Y:S02]  /*00f0*/  IABS R0, R5 ;  /* 0x0000000500007213 */ /* 0x000fe40000000000 */
[----:B------:R0:W1:Y:S02]  /*0100*/  F2I.FTZ.U32.TRUNC.NTZ R9, R8 ;  /* 0x0000000800097305 */ /* 0x000064000021f000 */
[----:B0-----:R-:W-:Y:S02]  /*0110*/  IMAD.MOV.U32 R8, RZ, RZ, RZ ;  /* 0x000000ffff087224 */ /* 0x001fe400078e00ff */
[----:B-1----:R-:W-:-:S04]  /*0120*/  IMAD.MOV R3, RZ, RZ, -R9 ;  /* 0x000000ffff037224 */ /* 0x002fc800078e0a09 */
[----:B------:R-:W-:-:S04]  /*0130*/  IMAD.MOV.U32 R4, RZ, RZ, R3 ;  /* 0x000000ffff047224 */ /* 0x000fc800078e0003 */
[----:B------:R-:W-:-:S04]  /*0140*/  IMAD R3, R4, R11, RZ ;  /* 0x0000000b04037224 */ /* 0x000fc800078e02ff */
[----:B------:R-:W-:Y:S02]  /*0150*/  IMAD.HI.U32 R8, R9, R3, R8 ;  /* 0x0000000309087227 */ /* 0x000fe400078e0008 */
[----:B------:R-:W0:Y:S04]  /*0160*/  I2F.RP R3, R13 ;  /* 0x0000000d00037306 */ /* 0x000e280000209400 */
[----:B------:R-:W-:-:S05]  /*0170*/  IMAD.HI.U32 R6, R8, R0, RZ ;  /* 0x0000000008067227 */ /* 0x000fca00078e00ff */
[----:B------:R-:W-:-:S05]  /*0180*/  IADD3 R4, PT, PT, -R6, RZ, RZ ;  /* 0x000000ff06047210 */ /* 0x000fca0007ffe1ff */
[C---:B------:R-:W-:Y:S01]  /*0190*/  IMAD R0, R11.reuse, R4, R0 ;  /* 0x000000040b007224 */ /* 0x040fe200078e0200 */
[----:B0-----:R-:W0:Y:S01]  /*01a0*/  MUFU.RCP R3, R3 ;  /* 0x0000000300037308 */ /* 0x001e220000001000 */
[----:B------:R-:W1:Y:S03]  /*01b0*/  LDC R4, c[0x0][0x3d4] ;  /* 0x0000f500ff047b82 */ /* 0x000e660000000800 */
[----:B------:R-:W-:-:S13]  /*01c0*/  ISETP.GT.U32.AND P1, PT, R11, R0, PT ;  /* 0x000000000b00720c */ /* 0x000fda0003f24070 */
[----:B------:R-:W-:Y:S02]  /*01d0*/  @!P1 IMAD.IADD R0, R0, 0x1, -R11 ;  /* 0x0000000100009824 */ /* 0x000fe400078e0a0b */
[----:B0-----:R-:W-:Y:S02]  /*01e0*/  VIADD R8, R3, 0xffffffe ;  /* 0x0ffffffe03087836 */ /* 0x001fe40000000000 */
[----:B------:R-:W-:Y:S01]  /*01f0*/  @!P1 VIADD R6, R6, 0x1 ;  /* 0x0000000106069836 */ /* 0x000fe20000000000 */
[----:B------:R-:W-:Y:S01]  /*0200*/  ISETP.GE.U32.AND P0, PT, R0, R11, PT ;  /* 0x0000000b0000720c */ /* 0x000fe20003f06070 */
[----:B------:R0:W2:Y:S01]  /*0210*/  F2I.FTZ.U32.TRUNC.NTZ R9, R8 ;  /* 0x0000000800097305 */ /* 0x0000a2000021f000 */
[----:B------:R-:W-:Y:S02]  /*0220*/  LOP3.LUT R0, R5, R2, RZ, 0x3c, !PT ;  /* 0x0000000205007212 */ /* 0x000fe400078e3cff */
[----:B------:R-:W-:Y:S02]  /*0230*/  ISETP.NE.AND P1, PT, R2, RZ, PT ;  /* 0x000000ff0200720c */ /* 0x000fe40003f25270 */
[----:B------:R-:W-:-:S02]  /*0240*/  ISETP.GE.AND P2, PT, R0, RZ, PT ;  /* 0x000000ff0000720c */ /* 0x000fc40003f46270 */
[----:B-1----:R-:W-:Y:S01]  /*0250*/  IABS R10, R4 ;  /* 0x00000004000a7213 */ /* 0x002fe20000000000 */
[----:B0-----:R-:W-:-:S04]  /*0260*/  HFMA2 R8, -RZ, RZ, 0, 0 ;  /* 0x00000000ff087431 */ /* 0x001fc800000001ff */
[----:B------:R-:W-:Y:S02]  /*0270*/  @P0 VIADD R6, R6, 0x1 ;  /* 0x0000000106060836 */ /* 0x000fe40000000000 */
[----:B--2---:R-:W-:-:S04]  /*0280*/  IMAD.MOV R0, RZ, RZ, -R9 ;  /* 0x000000ffff007224 */ /* 0x004fc800078e0a09 */
[----:B------:R-:W-:Y:S01]  /*0290*/  @!P2 IMAD.MOV R6, RZ, RZ, -R6 ;  /* 0x000000ffff06a224 */ /* 0x000fe200078e0a06 */
[----:B------:R-:W-:Y:S01]  /*02a0*/  @!P1 LOP3.LUT R6, RZ, R2, RZ, 0x33, !PT ;  /* 0x00000002ff069212 */ /* 0x000fe200078e33ff */
[----:B------:R-:W-:-:S03]  /*02b0*/  IMAD R3, R0, R13, RZ ;  /* 0x0000000d00037224 */ /* 0x000fc600078e02ff */
[----:B------:R-:W-:Y:S01]  /*02c0*/  IABS R0, R6 ;  /* 0x0000000600007213 */ /* 0x000fe20000000000 */
[----:B------:R-:W-:Y:S02]  /*02d0*/  IMAD.HI.U32 R8, R9, R3, R8 ;  /* 0x0000000309087227 */ /* 0x000fe400078e0008 */
[----:B------:R-:W0:Y:S04]  /*02e0*/  I2F.RP R3, R10 ;  /* 0x0000000a00037306 */ /* 0x000e280000209400 */
[----:B------:R-:W-:-:S04]  /*02f0*/  IMAD.HI.U32 R8, R8, R0, RZ ;  /* 0x0000000008087227 */ /* 0x000fc800078e00ff */
[----:B------:R-:W-:-:S04]  /*0300*/  IMAD.MOV R9, RZ, RZ, -R8 ;  /* 0x000000ffff097224 */ /* 0x000fc800078e0a08 */
[C---:B------:R-:W-:Y:S01]  /*0310*/  IMAD R0, R13.reuse, R9, R0 ;  /* 0x000000090d007224 */ /* 0x040fe200078e0200 */
[----:B0-----:R-:W0:Y:S04]  /*0320*/  MUFU.RCP R3, R3 ;  /* 0x0000000300037308 */ /* 0x001e280000001000 */
[----:B------:R-:W-:-:S13]  /*0330*/  ISETP.GT.U32.AND P1, PT, R13, R0, PT ;  /* 0x000000000d00720c */ /* 0x000fda0003f24070 */
[----:B------:R-:W-:Y:S02]  /*0340*/  @!P1 IMAD.IADD R0, R0, 0x1, -R13 ;  /* 0x0000000100009824 */ /* 0x000fe400078e0a0d */
[----:B0-----:R-:W-:Y:S02]  /*0350*/  VIADD R9, R3, 0xffffffe ;  /* 0x0ffffffe03097836 */ /* 0x001fe40000000000 */
[----:B------:R-:W-:Y:S01]  /*0360*/  @!P1 VIADD R8, R8, 0x1 ;  /* 0x0000000108089836 */ /* 0x000fe20000000000 */
[----:B------:R-:W-:Y:S02]  /*0370*/  ISETP.GE.U32.AND P0, PT, R0, R13, PT ;  /* 0x0000000d0000720c */ /* 0x000fe40003f06070 */
[----:B------:R-:W-:Y:S01]  /*0380*/  LOP3.LUT R0, R6, R7, RZ, 0x3c, !PT ;  /* 0x0000000706007212 */ /* 0x000fe200078e3cff */
[----:B------:R-:W0:Y:S01]  /*0390*/  F2I.FTZ.U32.TRUNC.NTZ R9, R9 ;  /* 0x0000000900097305 */ /* 0x000e22000021f000 */
[----:B------:R-:W-:Y:S02]  /*03a0*/  ISETP.NE.AND P1, PT, R7, RZ, PT ;  /* 0x000000ff0700720c */ /* 0x000fe40003f25270 */
[----:B------:R-:W-:-:S07]  /*03b0*/  ISETP.GE.AND P2, PT, R0, RZ, PT ;  /* 0x000000ff0000720c */ /* 0x000fce0003f46270 */
[----:B------:R-:W-:-:S04]  /*03c0*/  @P0 VIADD R8, R8, 0x1 ;  /* 0x0000000108080836 */ /* 0x000fc80000000000 */
[----:B------:R-:W-:Y:S01]  /*03d0*/  IMAD.MOV.U32 R0, RZ, RZ, R8 ;  /* 0x000000ffff007224 */ /* 0x000fe200078e0008 */
[----:B0-----:R-:W-:Y:S01]  /*03e0*/  IADD3 R3, PT, PT, RZ, -R9, RZ ;  /* 0x80000009ff037210 */ /* 0x001fe20007ffe0ff */
[----:B------:R-:W-:Y:S02]  /*03f0*/  IMAD.MOV.U32 R8, RZ, RZ, RZ ;  /* 0x000000ffff087224 */ /* 0x000fe400078e00ff */
[----:B------:R-:W-:Y:S01]  /*0400*/  @!P2 IMAD.MOV R0, RZ, RZ, -R0 ;  /* 0x000000ffff00a224 */ /* 0x000fe200078e0a00 */
[----:B------:R-:W-:Y:S01]  /*0410*/  @!P1 LOP3.LUT R0, RZ, R7, RZ, 0x33, !PT ;  /* 0x00000007ff009212 */ /* 0x000fe200078e33ff */
[----:B------:R-:W-:-:S03]  /*0420*/  IMAD R3, R3, R10, RZ ;  /* 0x0000000a03037224 */ /* 0x000fc600078e02ff */
[----:B------:R-:W-:Y:S01]  /*0430*/  IABS R11, R0 ;  /* 0x00000000000b7213 */ /* 0x000fe20000000000 */
[----:B------:R-:W-:Y:S01]  /*0440*/  IMAD.HI.U32 R8, R9, R3, R8 ;  /* 0x0000000309087227 */ /* 0x000fe200078e0008 */
[C---:B------:R-:W-:Y:S02]  /*0450*/  ISETP.GE.AND P2, PT, R0.reuse, RZ, PT ;  /* 0x000000ff0000720c */ /* 0x040fe40003f46270 */
[----:B------:R-:W-:Y:S01]  /*0460*/  IADD3 R9, PT, PT, -R0, RZ, RZ ;  /* 0x000000ff00097210 */ /* 0x000fe20007ffe1ff */
[----:B------:R-:W-:-:S04]  /*0470*/  IMAD.MOV.U32 R3, RZ, RZ, R11 ;  /* 0x000000ffff037224 */ /* 0x000fc800078e000b */
[----:B------:R-:W-:-:S04]  /*0480*/  IMAD.HI.U32 R8, R8, R3, RZ ;  /* 0x0000000308087227 */ /* 0x000fc800078e00ff */
[----:B------:R-:W-:-:S04]  /*0490*/  IMAD.MOV R8, RZ, RZ, -R8 ;  /* 0x000000ffff087224 */ /* 0x000fc800078e0a08 */
[----:B------:R-:W-:Y:S02]  /*04a0*/  IMAD R3, R10, R8, R3 ;  /* 0x000000080a037224 */ /* 0x000fe400078e0203 */
[----:B------:R-:W-:-:S03]  /*04b0*/  IMAD.MOV R8, RZ, RZ, -R6 ;  /* 0x000000ffff087224 */ /* 0x000fc600078e0a06 */
[----:B------:R-:W-:-:S13]  /*04c0*/  ISETP.GT.U32.AND P0, PT, R10, R3, PT ;  /* 0x000000030a00720c */ /* 0x000fda0003f04070 */
[----:B------:R-:W-:Y:S01]  /*04d0*/  @!P0 IMAD.IADD R3, R3, 0x1, -R10 ;  /* 0x0000000103038824 */ /* 0x000fe200078e0a0a */
[----:B------:R-:W-:-:S04]  /*04e0*/  ISETP.NE.AND P0, PT, R4, RZ, PT ;  /* 0x000000ff0400720c */ /* 0x000fc80003f05270 */
[----:B------:R-:W-:-:S13]  /*04f0*/  ISETP.GT.U32.AND P1, PT, R10, R3, PT ;  /* 0x000000030a00720c */ /* 0x000fda0003f24070 */
[----:B------:R-:W-:-:S04]  /*0500*/  @!P1 IMAD.IADD R3, R3, 0x1, -R10 ;  /* 0x0000000103039824 */ /* 0x000fc800078e0a0a */
[----:B------:R-:W-:Y:S02]  /*0510*/  IMAD.MOV.U32 R0, RZ, RZ, R3 ;  /* 0x000000ffff007224 */ /* 0x000fe400078e0003 */
[C---:B------:R-:W-:Y:S02]  /*0520*/  IMAD R3, R7.reuse, R9, R6 ;  /* 0x0000000907037224 */ /* 0x040fe400078e0206 */
[C---:B------:R-:W-:Y:S01]  /*0530*/  IMAD R6, R2.reuse, R8, R5 ;  /* 0x0000000802067224 */ /* 0x040fe200078e0205 */
[----:B------:R-:W-:Y:S01]  /*0540*/  LOP3.LUT R8, R2, R7, R4, 0xfe, !PT ;  /* 0x0000000702087212 */ /* 0x000fe200078efe04 */
[----:B------:R-:W-:Y:S01]  /*0550*/  @!P2 IMAD.MOV R0, RZ, RZ, -R0 ;  /* 0x000000ffff00a224 */ /* 0x000fe200078e0a00 */
[-C--:B------:R-:W-:Y:S01]  /*0560*/  @!P0 LOP3.LUT R0, RZ, R4.reuse, RZ, 0x33, !PT ;  /* 0x00000004ff008212 */ /* 0x080fe200078e33ff */
[----:B------:R-:W-:Y:S01]  /*0570*/  IMAD R7, R7, R4, RZ ;  /* 0x0000000407077224 */ /* 0x000fe200078e02ff */
[----:B------:R-:W-:-:S03]  /*0580*/  LOP3.LUT R9, R3, R8, R6, 0xfe, !PT ;  /* 0x0000000803097212 */ /* 0x000fc600078efe06 */
[----:B------:R-:W-:Y:S01]  /*0590*/  IMAD R2, R7, R2, RZ ;  /* 0x0000000207027224 */ /* 0x000fe200078e02ff */
[----:B------:R-:W-:-:S04]  /*05a0*/  LOP3.LUT R9, R9, R0, RZ, 0xfc, !PT ;  /* 0x0000000009097212 */ /* 0x000fc800078efcff */
[----:B------:R-:W-:-:S04]  /*05b0*/  SHF.R.U32.HI R9, RZ, 0x1f, R9 ;  /* 0x0000001fff097819 */ /* 0x000fc80000011609 */
[----:B------:R-:W-:-:S04]  /*05c0*/  ISETP.NE.U32.AND P0, PT, R9, 0x1, PT ;  /* 0x000000010900780c */ /* 0x000fc80003f05070 */
[----:B------:R-:W-:-:S13]  /*05d0*/  ISETP.GE.U32.OR P0, PT, R5, R2, !P0 ;  /* 0x000000020500720c */ /* 0x000fda0004706470 */
[----:B------:R-:W-:Y:S05]  /*05e0*/  @P0 EXIT ;  /* 0x000000000000094d */ /* 0x000fea0003800000 */
[----:B------:R-:W0:Y:S01]  /*05f0*/  LDCU UR4, c[0x0][0x3e0] ;  /* 0x00007c00ff0477ac */ /* 0x000e220008000800 */
[----:B------:R-:W-:Y:S02]  /*0600*/  IMAD.MOV.U32 R20, RZ, RZ, RZ ;  /* 0x000000ffff147224 */ /* 0x000fe400078e00ff */
[----:B------:R-:W-:Y:S01]  /*0610*/  IMAD.MOV.U32 R7, RZ, RZ, RZ ;  /* 0x000000ffff077224 */ /* 0x000fe200078e00ff */
[----:B------:R-:W1:Y:S01]  /*0620*/  LDCU.64 UR12, c[0x0][0x358] ;  /* 0x00006b00ff0c77ac */ /* 0x000e620008000a00 */
[----:B0-----:R-:W-:-:S09]  /*0630*/  UISETP.NE.AND UP0, UPT, UR4, URZ, UPT ;  /* 0x000000ff0400728c */ /* 0x001fd2000bf05270 */
[----:B-1----:R-:W-:Y:S05]  /*0640*/  BRA.U !UP0, `(.L_x_0) ;  /* 0x0000002508c47547 */ /* 0x002fea000b800000 */
[----:B------:R-:W0:Y:S01]  /*0650*/  LDC.64 R8, c[0x0][0x390] ;  /* 0x0000e400ff087b82 */ /* 0x000e220000000a00 */
[----:B------:R-:W1:Y:S07]  /*0660*/  LDCU UR4, c[0x0][0x3cc] ;  /* 0x00007980ff0477ac */ /* 0x000e6e0008000800 */
[----:B------:R-:W2:Y:S08]  /*0670*/  LDC.64 R10, c[0x0][0x398] ;  /* 0x0000e600ff0a7b82 */ /* 0x000eb00000000a00 */
[----:B------:R-:W3:Y:S01]  /*0680*/  LDC.64 R12, c[0x0][0x3a0] ;  /* 0x0000e800ff0c7b82 */ /* 0x000ee20000000a00 */
[----:B0-----:R-:W-:-:S05]  /*0690*/  IMAD.WIDE R8, R0, 0x4, R8 ;  /* 0x0000000400087825 */ /* 0x001fca00078e0208 */
[----:B------:R0:W5:Y:S01]  /*06a0*/  LDG.E R2, desc[UR12][R8.64] ;  /* 0x0000000c08027981 */ /* 0x000162000c1e1900 */
[----:B--2---:R-:W-:-:S05]  /*06b0*/  IMAD.WIDE R10, R3, 0x4, R10 ;  /* 0x00000004030a7825 */ /* 0x004fca00078e020a */
[----:B------:R0:W5:Y:S01]  /*06c0*/  LDG.E R4, desc[UR12][R10.64] ;  /* 0x0000000c0a047981 */ /* 0x000162000c1e1900 */
[----:B---3--:R-:W-:-:S05]  /*06d0*/  IMAD.WIDE R12, R6, 0x4, R12 ;  /* 0x00000004060c7825 */ /* 0x008fca00078e020c */
[----:B------:R0:W5:Y:S01]  /*06e0*/  LDG.E R5, desc[UR12][R12.64] ;  /* 0x0000000c0c057981 */ /* 0x000162000c1e1900 */
[----:B-1----:R-:W1:Y:S01]  /*06f0*/  F2F.F64.F32 R14, UR4 ;  /* 0x00000004000e7d10 */ /* 0x002e620008201800 */
[----:B------:R-:W2:Y:S01]  /*0700*/  LDCU UR4, c[0x0][0x3f4] ;  /* 0x00007e80ff0477ac */ /* 0x000ea20008000800 */
[----:B-1----:R-:W-:Y:S02]  /*0710*/  R2UR UR14, R14 ;  /* 0x000000000e0e72ca */ /* 0x002fe400000e0000 */
[----:B------:R-:W-:Y:S01]  /*0720*/  R2UR UR15, R15 ;  /* 0x000000000f0f72ca */ /* 0x000fe200000e0000 */
[----:B--2---:R-:W-:-:S09]  /*0730*/  UISETP.NE.AND UP0, UPT, UR4, URZ, UPT ;  /* 0x000000ff0400728c */ /* 0x004fd2000bf05270 */
[----:B0-----:R-:W-:Y:S05]  /*0740*/  BRA.U !UP0, `(.L_x_1) ;  /* 0x0000001108907547 */ /* 0x001fea000b800000 */
[----:B------:R-:W0:Y:S01]  /*0750*/  LDCU UR4, c[0x0][0x3e8] ;  /* 0x00007d00ff0477ac */ /* 0x000e220008000800 */
[----:B------:R-:W-:Y:S01]  /*0760*/  IMAD.MOV.U32 R7, RZ, RZ, RZ ;  /* 0x000000ffff077224 */ /* 0x000fe200078e00ff */
[----:B------:R-:W-:Y:S01]  /*0770*/  MOV R20, RZ ;  /* 0x000000ff00147202 */ /* 0x000fe20000000f00 */
[----:B------:R-:W1:Y:S01]  /*0780*/  LDCU UR5, c[0x0][0x3d0] ;  /* 0x00007a00ff0577ac */ /* 0x000e620008000800 */
[----:B------:R-:W2:Y:S01]  /*0790*/  LDCU UR24, c[0x0][0x3e8] ;  /* 0x00007d00ff1877ac */ /* 0x000ea20008000800 */
[----:B------:R-:W3:Y:S01]  /*07a0*/  LDCU UR25, c[0x0][0x3e0] ;  /* 0x00007c00ff1977ac */ /* 0x000ee20008000800 */
[----:B------:R-:W4:Y:S01]  /*07b0*/  LDCU UR22, c[0x0][0x3f0] ;  /* 0x00007e00ff1677ac */ /* 0x000f220008000800 */
[----:B0-----:R-:W-:Y:S01]  /*07c0*/  I2FP.F32.S32 R23, UR4 ;  /* 0x0000000400177c45 */ /* 0x001fe20008201400 */
[----:B------:R-:W0:Y:S04]  /*07d0*/  LDCU.64 UR16, c[0x0][0x3a8] ;  /* 0x00007500ff1077ac */ /* 0x000e280008000a00 */
[----:B-1----:R-:W-:Y:S01]  /*07e0*/  FMUL R23, R23, UR5 ;  /* 0x0000000517177c20 */ /* 0x002fe20008400000 */
[----:B------:R-:W1:Y:S01]  /*07f0*/  LDCU UR23, c[0x0][0x3e4] ;  /* 0x00007c80ff1777ac */ /* 0x000e620008000800 */
[----:B------:R-:W0:Y:S01]  /*0800*/  LDCU.64 UR18, c[0x0][0x3c0] ;  /* 0x00007800ff1277ac */ /* 0x000e220008000a00 */
[----:B------:R-:W0:Y:S01]  /*0810*/  LDCU.64 UR20, c[0x4][0x8] ;  /* 0x01000100ff1477ac */ /* 0x000e220008000a00 */
[----:B--234-:R-:W-:-:S05]  /*0820*/  UMOV UR4, URZ ;  /* 0x000000ff00047c82 */ /* 0x01cfca0008000000 */
.L_x_20:
[----:B-1----:R-:W1:Y:S01]  /*0830*/  I2F.U32.RP R8, UR23 ;  /* 0x0000001700087d06 */ /* 0x002e620008209000 */
[----:B------:R-:W-:-:S07]  /*0840*/  UMOV UR6, URZ ;  /* 0x000000ff00067c82 */ /* 0x000fce0008000000 */
[----:B-1----:R-:W1:Y:S02]  /*0850*/  MUFU.RCP R8, R8 ;  /* 0x0000000800087308 */ /* 0x002e640000001000 */
[----:B-1----:R-:W-:-:S06]  /*0860*/  VIADD R9, R8, 0xffffffe ;  /* 0x0ffffffe08097836 */ /* 0x002fcc0000000000 */
[----:B------:R-:W1:Y:S02]  /*0870*/  F2I.FTZ.U32.TRUNC.NTZ R9, R9 ;  /* 0x0000000900097305 */ /* 0x000e64000021f000 */
[----:B-1----:R-:W-:-:S13]  /*0880*/  R2UR UR7, R9 ;  /* 0x00000000090772ca */ /* 0x002fda00000e0000 */
[----:B------:R-:W-:-:S04]  /*0890*/  UIADD3 UR5, UPT, UPT, URZ, -UR7, URZ ;  /* 0x80000007ff057290 */ /* 0x000fc8000fffe0ff */
[----:B------:R-:W-:-:S04]  /*08a0*/  UIMAD UR5, UR5, UR23, URZ ;  /* 0x00000017050572a4 */ /* 0x000fc8000f8e02ff */
[----:B------:R-:W-:-:S04]  /*08b0*/  UIMAD.WIDE.U32 UR6, UR7, UR5, UR6 ;  /* 0x00000005070672a5 */ /* 0x000fc8000f8e0006 */
[----:B------:R-:W-:Y:S02]  /*08c0*/  UIMAD.WIDE.U32 UR6, UR7, UR4, URZ ;  /* 0x00000004070672a5 */ /* 0x000fe4000f8e00ff */
[----:B------:R-:W-:Y:S02]  /*08d0*/  UIMAD UR6, UR4, 0x3, URZ ;  /* 0x00000003040678a4 */ /* 0x000fe4000f8e02ff */
[----:B------:R-:W-:Y:S02]  /*08e0*/  UIADD3 UR7, UPT, UPT, -UR7, URZ, URZ ;  /* 0x000000ff07077290 */ /* 0x000fe4000fffe1ff */
[----:B------:R-:W-:Y:S02]  /*08f0*/  UIADD3 UR8, UPT, UPT, UR6, 0x1, URZ ;  /* 0x0000000106087890 */ /* 0x000fe4000fffe0ff */
[----:B------:R-:W-:Y:S02]  /*0900*/  UIMAD UR5, UR23, UR7, UR4 ;  /* 0x00000007170572a4 */ /* 0x000fe4000f8e0204 */
[----:B0-----:R-:W-:-:S02]  /*0910*/  UIMAD.WIDE.U32 UR8, UR8, 0x4, UR16 ;  /* 0x00000004080878a5 */ /* 0x001fc4000f8e0010 */
[----:B------:R-:W-:Y:S02]  /*0920*/  UIADD3 UR10, UPT, UPT, UR6, 0x2, URZ ;  /* 0x00000002060a7890 */ /* 0x000fe4000fffe0ff */
[----:B------:R-:W-:Y:S02]  /*0930*/  UIMAD.WIDE.U32 UR6, UR6, 0x4, UR16 ;  /* 0x00000004060678a5 */ /* 0x000fe4000f8e0010 */
[----:B------:R-:W-:Y:S01]  /*0940*/  UISETP.GE.U32.AND UP0, UPT, UR5, UR23, UPT ;  /* 0x000000170500728c */ /* 0x000fe2000bf06070 */
[----:B------:R-:W-:Y:S01]  /*0950*/  IMAD.U32 R13, RZ, RZ, UR9 ;  /* 0x00000009ff0d7e24 */ /* 0x000fe2000f8e00ff */
[----:B------:R-:W-:Y:S01]  /*0960*/  UIMAD.WIDE.U32 UR10, UR10, 0x4, UR16 ;  /* 0x000000040a0a78a5 */ /* 0x000fe2000f8e0010 */
[----:B------:R-:W-:Y:S02]  /*0970*/  IMAD.U32 R12, RZ, RZ, UR8 ;  /* 0x00000008ff0c7e24 */ /* 0x000fe4000f8e00ff */
[----:B------:R-:W-:Y:S02]  /*0980*/  IMAD.U32 R9, RZ, RZ, UR7 ;  /* 0x00000007ff097e24 */ /* 0x000fe4000f8e00ff */
[----:B------:R-:W-:Y:S01]  /*0990*/  IMAD.U32 R8, RZ, RZ, UR6 ;  /* 0x00000006ff087e24 */ /* 0x000fe2000f8e00ff */
[----:B------:R-:W2:Y:S01]  /*09a0*/  LDG.E R13, desc[UR12][R12.64] ;  /* 0x0000000c0c0d7981 */ /* 0x000ea2000c1e1900 */
[----:B------:R-:W-:Y:S01]  /*09b0*/  IMAD.U32 R18, RZ, RZ, UR10 ;  /* 0x0000000aff127e24 */ /* 0x000fe2000f8e00ff */
[----:B------:R-:W-:Y:S01]  /*09c0*/  MOV R19, UR11 ;  /* 0x0000000b00137c02 */ /* 0x000fe20008000f00 */
[----:B------:R-:W-:Y:S01]  /*09d0*/  @UP0 UIADD3 UR5, UPT, UPT, UR5, -UR23, URZ ;  /* 0x8000001705050290 */ /* 0x000fe2000fffe0ff */
[----:B------:R-:W3:Y:S01]  /*09e0*/  LDG.E R9, desc[UR12][R8.64] ;  /* 0x0000000c08097981 */ /* 0x000ee2000c1e1900 */
[----:B------:R-:W-:-:S02]  /*09f0*/  UISETP.NE.U32.AND UP1, UPT, UR23, URZ, UPT ;  /* 0x000000ff1700728c */ /* 0x000fc4000bf25070 */
[----:B------:R-:W-:Y:S01]  /*0a00*/  UISETP.GE.U32.AND UP0, UPT, UR5, UR23, UPT ;  /* 0x000000170500728c */ /* 0x000fe2000bf06070 */
[----:B------:R-:W4:Y:S10]  /*0a10*/  LDG.E R14, desc[UR12][R18.64] ;  /* 0x0000000c120e7981 */ /* 0x000f34000c1e1900 */
[----:B------:R-:W-:-:S02]  /*0a20*/  @UP0 UIADD3 UR5, UPT, UPT, UR5, -UR23, URZ ;  /* 0x8000001705050290 */ /* 0x000fc4000fffe0ff */
[----:B------:R-:W-:-:S04]  /*0a30*/  @!UP1 ULOP3.LUT UR5, URZ, UR23, URZ, 0x33, !UPT ;  /* 0x00000017ff059292 */ /* 0x000fc8000f8e33ff */
[----:B------:R-:W-:-:S04]  /*0a40*/  UIMAD UR6, UR5, 0x3, URZ ;  /* 0x00000003050678a4 */ /* 0x000fc8000f8e02ff */
[----:B------:R-:W-:-:S06]  /*0a50*/  UIMAD.WIDE UR6, UR6, 0x4, UR18 ;  /* 0x00000004060678a5 */ /* 0x000fcc000f8e0212 */
[----:B------:R-:W-:Y:S02]  /*0a60*/  IMAD.U32 R24, RZ, RZ, UR6 ;  /* 0x00000006ff187e24 */ /* 0x000fe4000f8e00ff */
[----:B------:R-:W-:-:S05]  /*0a70*/  IMAD.U32 R25, RZ, RZ, UR7 ;  /* 0x00000007ff197e24 */ /* 0x000fca000f8e00ff */
[----:B-----5:R0:W5:Y:S04]  /*0a80*/  LDG.E R10, desc[UR12][R24.64] ;  /* 0x0000000c180a7981 */ /* 0x020168000c1e1900 */
[----:B------:R0:W5:Y:S04]  /*0a90*/  LDG.E R12, desc[UR12][R24.64+0x4] ;  /* 0x0000040c180c7981 */ /* 0x000168000c1e1900 */
[----:B------:R0:W5:Y:S01]  /*0aa0*/  LDG.E R11, desc[UR12][R24.64+0x8] ;  /* 0x0000080c180b7981 */ /* 0x000162000c1e1900 */
[----:B------:R-:W-:Y:S01]  /*0ab0*/  BSSY.RECONVERGENT B0, `(.L_x_2) ;  /* 0x0000015000007945 */ /* 0x000fe20003800200 */
[----:B------:R-:W-:Y:S01]  /*0ac0*/  ISETP.NE.AND P0, PT, RZ, UR22, PT ;  /* 0x00000016ff007c0c */ /* 0x000fe2000bf05270 */
[----:B--2---:R-:W-:Y:S01]  /*0ad0*/  FADD R17, R4, -R13 ;  /* 0x8000000d04117221 */ /* 0x004fe20000000000 */
[----:B---3--:R-:W-:-:S03]  /*0ae0*/  FADD R15, R2, -R9 ;  /* 0x80000009020f7221 */ /* 0x008fc60000000000 */
[----:B------:R-:W-:Y:S01]  /*0af0*/  FMUL R8, R17, R17 ;  /* 0x0000001111087220 */ /* 0x000fe20000400000 */
[----:B----4-:R-:W-:-:S03]  /*0b00*/  FADD R14, R5, -R14 ;  /* 0x8000000e050e7221 */ /* 0x010fc60000000000 */
[----:B------:R-:W-:-:S04]  /*0b10*/  FFMA R9, R15, R15, R8 ;  /* 0x0000000f0f097223 */ /* 0x000fc80000000008 */
[----:B------:R-:W-:-:S04]  /*0b20*/  FFMA R16, R14, R14, R9 ;  /* 0x0000000e0e107223 */ /* 0x000fc80000000009 */
[----:B------:R-:W-:Y:S01]  /*0b30*/  VIADD R8, R16, 0xf3000000 ;  /* 0xf300000010087836 */ /* 0x000fe20000000000 */
[----:B------:R0:W1:Y:S04]  /*0b40*/  MUFU.RSQ R9, R16 ;  /* 0x0000001000097308 */ /* 0x0000680000001400 */
[----:B------:R-:W-:-:S13]  /*0b50*/  ISETP.GT.U32.AND P1, PT, R8, 0x727fffff, PT ;  /* 0x727fffff0800780c */ /* 0x000fda0003f24070 */
[----:B01----:R-:W-:Y:S05]  /*0b60*/  @!P1 BRA `(.L_x_3) ;  /* 0x0000000000149947 */ /* 0x003fea0003800000 */
[----:B------:R-:W-:Y:S01]  /*0b70*/  IMAD.MOV.U32 R8, RZ, RZ, R16 ;  /* 0x000000ffff087224 */ /* 0x000fe200078e0010 */
[----:B------:R-:W-:-:S07]  /*0b80*/  MOV R25, 0xba0 ;  /* 0x00000ba000197802 */ /* 0x000fce0000000f00 */
[----:B-----5:R-:W-:Y:S05]  /*0b90*/  CALL.REL.NOINC `($__internal_1_$__cuda_sm20_sqrt_rn_f32_slowpath) ;  /* 0x0000002800007944 */ /* 0x020fea0003c00000 */
[----:B------:R-:W-:Y:S01]  /*0ba0*/  IMAD.MOV.U32 R13, RZ, RZ, R18 ;  /* 0x000000ffff0d7224 */ /* 0x000fe200078e0012 */
[----:B------:R-:W-:Y:S06]  /*0bb0*/  BRA `(.L_x_4) ;  /* 0x0000000000107947 */ /* 0x000fec0003800000 */
.L_x_3:
[----:B------:R-:W-:Y:S01]  /*0bc0*/  FMUL.FTZ R13, R16, R9 ;  /* 0x00000009100d7220 */ /* 0x000fe20000410000 */
[----:B------:R-:W-:-:S03]  /*0bd0*/  FMUL.FTZ R9, R9, 0.5 ;  /* 0x3f00000009097820 */ /* 0x000fc60000410000 */
[----:B------:R-:W-:-:S04]  /*0be0*/  FFMA R8, -R13, R13, R16 ;  /* 0x0000000d0d087223 */ /* 0x000fc80000000110 */
[----:B------:R-:W-:-:S07]  /*0bf0*/  FFMA R13, R8, R9, R13 ;  /* 0x00000009080d7223 */ /* 0x000fce000000000d */
.L_x_4:
[----:B------:R-:W-:Y:S05]  /*0c00*/  BSYNC.RECONVERGENT B0 ;  /* 0x0000000000007941 */ /* 0x000fea0003800200 */
.L_x_2:
[----:B-----5:R-:W-:Y:S01]  /*0c10*/  FADD R12, R17, -R12 ;  /* 0x8000000c110c7221 */ /* 0x020fe20000000000 */
[----:B------:R-:W-:Y:S01]  /*0c20*/  FADD R10, R15, -R10 ;  /* 0x8000000a0f0a7221 */ /* 0x000fe20000000000 */
[----:B------:R-:W-:Y:S01]  /*0c30*/  FADD R14, R14, -R11 ;  /* 0x8000000b0e0e7221 */ /* 0x000fe20000000000 */
[----:B------:R-:W-:Y:S01]  /*0c40*/  BSSY.RECONVERGENT B0, `(.L_x_5) ;  /* 0x0000011000007945 */ /* 0x000fe20003800200 */
[----:B------:R-:W-:-:S04]  /*0c50*/  FMUL R9, R12, R12 ;  /* 0x0000000c0c097220 */ /* 0x000fc80000400000 */
[----:B------:R-:W-:-:S04]  /*0c60*/  FFMA R9, R10, R10, R9 ;  /* 0x0000000a0a097223 */ /* 0x000fc80000000009 */
[----:B------:R-:W-:-:S04]  /*0c70*/  FFMA R9, R14, R14, R9 ;  /* 0x0000000e0e097223 */ /* 0x000fc80000000009 */
[----:B------:R-:W-:Y:S01]  /*0c80*/  VIADD R8, R9, 0xf3000000 ;  /* 0xf300000009087836 */ /* 0x000fe20000000000 */
[----:B------:R0:W1:Y:S04]  /*0c90*/  MUFU.RSQ R10, R9 ;  /* 0x00000009000a7308 */ /* 0x0000680000001400 */
[----:B------:R-:W-:-:S13]  /*0ca0*/  ISETP.GT.U32.AND P1, PT, R8, 0x727fffff, PT ;  /* 0x727fffff0800780c */ /* 0x000fda0003f24070 */
[----:B01----:R-:W-:Y:S05]  /*0cb0*/  @!P1 BRA `(.L_x_6) ;  /* 0x0000000000149947 */ /* 0x003fea0003800000 */
[----:B------:R-:W-:Y:S02]  /*0cc0*/  MOV R8, R9 ;  /* 0x0000000900087202 */ /* 0x000fe40000000f00 */
[----:B------:R-:W-:-:S07]  /*0cd0*/  MOV R25, 0xcf0 ;  /* 0x00000cf000197802 */ /* 0x000fce0000000f00 */
[----:B------:R-:W-:Y:S05]  /*0ce0*/  CALL.REL.NOINC `($__internal_1_$__cuda_sm20_sqrt_rn_f32_slowpath) ;  /* 0x0000002400ac7944 */ /* 0x000fea0003c00000 */
[----:B------:R-:W-:Y:S01]  /*0cf0*/  IMAD.MOV.U32 R8, RZ, RZ, R18 ;  /* 0x000000ffff087224 */ /* 0x000fe200078e0012 */
[----:B------:R-:W-:Y:S06]  /*0d00*/  BRA `(.L_x_7) ;  /* 0x0000000000107947 */ /* 0x000fec0003800000 */
.L_x_6:
[----:B------:R-:W-:Y:S01]  /*0d10*/  FMUL.FTZ R8, R9, R10 ;  /* 0x0000000a09087220 */ /* 0x000fe20000410000 */
[----:B------:R-:W-:-:S03]  /*0d20*/  FMUL.FTZ R10, R10, 0.5 ;  /* 0x3f0000000a0a7820 */ /* 0x000fc60000410000 */
[----:B------:R-:W-:-:S04]  /*0d30*/  FFMA R9, -R8, R8, R9 ;  /* 0x0000000808097223 */ /* 0x000fc80000000109 */
[----:B------:R-:W-:-:S07]  /*0d40*/  FFMA R8, R9, R10, R8 ;  /* 0x0000000a09087223 */ /* 0x000fce0000000008 */
.L_x_7:
[----:B------:R-:W-:Y:S05]  /*0d50*/  BSYNC.RECONVERGENT B0 ;  /* 0x0000000000007941 */ /* 0x000fea0003800200 */
.L_x_5:
[----:B------:R-:W-:Y:S01]  /*0d60*/  FADD R8, R8, R13 ;  /* 0x0000000d08087221 */ /* 0x000fe20000000000 */
[----:B------:R-:W-:Y:S01]  /*0d70*/  UMOV UR6, 0x33333333 ;  /* 0x3333333300067882 */ /* 0x000fe20000000000 */
[----:B------:R-:W-:Y:S01]  /*0d80*/  UMOV UR7, 0x3fc33333 ;  /* 0x3fc3333300077882 */ /* 0x000fe20000000000 */
[----:B------:R-:W-:Y:S01]  /*0d90*/  BSSY.RECONVERGENT B0, `(.L_x_8) ;  /* 0x00000bb000007945 */ /* 0x000fe20003800200 */
[----:B------:R-:W0:Y:S02]  /*0da0*/  F2F.F64.F32 R10, R8 ;  /* 0x00000008000a7310 */ /* 0x000e240000201800 */
[----:B0-----:R-:W-:-:S06]  /*0db0*/  DADD R10, R10, UR6 ;  /* 0x000000060a0a7e29 */ /* 0x001fcc0008000000 */
[----:B------:R-:W0:Y:S02]  /*0dc0*/  @P0 F2F.F32.F64 R8, R10 ;  /* 0x0000000a00080310 */ /* 0x000e240000301000 */
[----:B0-----:R-:W-:-:S04]  /*0dd0*/  FSETP.GT.AND P0, PT, R8, R23, PT ;  /* 0x000000170800720b */ /* 0x001fc80003f04000 */
[----:B------:R-:W-:-:S13]  /*0de0*/  FSETP.LT.OR P0, PT, R8, RZ, P0 ;  /* 0x000000ff0800720b */ /* 0x000fda0000701400 */
[----:B------:R-:W-:Y:S05]  /*0df0*/  @P0 BRA `(.L_x_9) ;  /* 0x0000000800d00947 */ /* 0x000fea0003800000 */
[----:B------:R-:W0:Y:S01]  /*0e00*/  LDC R13, c[0x0][0x3d0] ;  /* 0x0000f400ff0d7b82 */ /* 0x000e220000000800 */
[----:B------:R-:W-:Y:S01]  /*0e10*/  BSSY.RECONVERGENT B1, `(.L_x_10) ;  /* 0x000000b000017945 */ /* 0x000fe20003800200 */
[----:B0-----:R-:W0:Y:S08]  /*0e20*/  MUFU.RCP R9, R13 ;  /* 0x0000000d00097308 */ /* 0x001e300000001000 */
[----:B------:R-:W1:Y:S01]  /*0e30*/  FCHK P0, R8, R13 ;  /* 0x0000000d08007302 */ /* 0x000e620000000000 */
[----:B0-----:R-:W-:-:S04]  /*0e40*/  FFMA R10, R9, -R13, 1 ;  /* 0x3f800000090a7423 */ /* 0x001fc8000000080d */
[----:B------:R-:W-:-:S04]  /*0e50*/  FFMA R9, R9, R10, R9 ;  /* 0x0000000a09097223 */ /* 0x000fc80000000009 */
[----:B------:R-:W-:-:S04]  /*0e60*/  FFMA R10, R8, R9, RZ ;  /* 0x00000009080a7223 */ /* 0x000fc800000000ff */
[----:B------:R-:W-:-:S04]  /*0e70*/  FFMA R11, R10, -R13, R8 ;  /* 0x8000000d0a0b7223 */ /* 0x000fc80000000008 */
[----:B------:R-:W-:Y:S01]  /*0e80*/  FFMA R9, R9, R11, R10 ;  /* 0x0000000b09097223 */ /* 0x000fe2000000000a */
[----:B-1----:R-:W-:Y:S06]  /*0e90*/  @!P0 BRA `(.L_x_11) ;  /* 0x0000000000088947 */ /* 0x002fec0003800000 */
[----:B------:R-:W-:-:S07]  /*0ea0*/  MOV R10, 0xec0 ;  /* 0x00000ec0000a7802 */ /* 0x000fce0000000f00 */
[----:B------:R-:W-:Y:S05]  /*0eb0*/  CALL.REL.NOINC `($__internal_2_$__cuda_sm3x_div_rn_noftz_f32_slowpath) ;  /* 0x0000002400947944 */ /* 0x000fea0003c00000 */
.L_x_11:
[----:B------:R-:W-:Y:S05]  /*0ec0*/  BSYNC.RECONVERGENT B1 ;  /* 0x0000000000017941 */ /* 0x000fea0003800200 */
.L_x_10:
[----:B------:R-:W-:Y:S01]  /*0ed0*/  FMUL R9, R9, 0.5 ;  /* 0x3f00000009097820 */ /* 0x000fe20000400000 */
[----:B------:R-:W0:Y:S01]  /*0ee0*/  LDC.64 R10, c[0x0][0x3b0] ;  /* 0x0000ec00ff0a7b82 */ /* 0x000e220000000a00 */
[----:B------:R-:W-:-:S04]  /*0ef0*/  IMAD.U32 R14, RZ, RZ, UR24 ;  /* 0x00000018ff0e7e24 */ /* 0x000fc8000f8e00ff */
[----:B------:R-:W1:Y:S03]  /*0f00*/  F2I.FLOOR.NTZ R9, R9 ;  /* 0x0000000900097305 */ /* 0x000e660000207100 */
[----:B------:R-:W2:Y:S01]  /*0f10*/  LDC.64 R12, c[0x0][0x3b8] ;  /* 0x0000ee00ff0c7b82 */ /* 0x000ea20000000a00 */
[----:B-1----:R-:W-:-:S04]  /*0f20*/  IMAD R15, R14, UR4, R9 ;  /* 0x000000040e0f7c24 */ /* 0x002fc8000f8e0209 */
[----:B0-----:R-:W-:-:S04]  /*0f30*/  IMAD.WIDE.U32 R10, R15, 0x4, R10 ;  /* 0x000000040f0a7825 */ /* 0x001fc800078e000a */
[----:B------:R-:W-:Y:S02]  /*0f40*/  IMAD.U32 R16, RZ, RZ, UR14 ;  /* 0x0000000eff107e24 */ /* 0x000fe4000f8e00ff */
[----:B------:R-:W-:Y:S02]  /*0f50*/  IMAD.U32 R17, RZ, RZ, UR15 ;  /* 0x0000000fff117e24 */ /* 0x000fe4000f8e00ff */
[----:B------:R-:W-:Y:S01]  /*0f60*/  IMAD.MOV.U32 R14, RZ, RZ, 0x1 ;  /* 0x00000001ff0e7424 */ /* 0x000fe200078e00ff */
[----:B------:R-:W0:Y:S01]  /*0f70*/  F2F.F64.F32 R8, R8 ;  /* 0x0000000800087310 */ /* 0x000e220000201800 */
[----:B--2---:R-:W-:Y:S01]  /*0f80*/  IMAD.WIDE.U32 R12, R15, 0x4, R12 ;  /* 0x000000040f0c7825 */ /* 0x004fe200078e000c */
[----:B------:R-:W-:Y:S01]  /*0f90*/  UMOV UR6, 0x54442d18 ;  /* 0x54442d1800067882 */ /* 0x000fe20000000000 */
[----:B------:R-:W-:Y:S01]  /*0fa0*/  UMOV UR7, 0x401921fb ;  /* 0x401921fb00077882 */ /* 0x000fe20000000000 */
[----:B------:R0:W5:Y:S04]  /*0fb0*/  LDG.E R22, desc[UR12][R10.64] ;  /* 0x0000000c0a167981 */ /* 0x000168000c1e1900 */
[----:B------:R-:W1:Y:S01]  /*0fc0*/  MUFU.RCP64H R15, UR15 ;  /* 0x0000000f000f7d08 */ /* 0x000e620008001800 */
[----:B------:R2:W5:Y:S01]  /*0fd0*/  LDG.E R21, desc[UR12][R12.64] ;  /* 0x0000000c0c157981 */ /* 0x000562000c1e1900 */
[----:B------:R-:W-:Y:S01]  /*0fe0*/  BSSY.RECONVERGENT B1, `(.L_x_12) ;  /* 0x0000019000017945 */ /* 0x000fe20003800200 */
[----:B0-----:R-:W-:-:S02]  /*0ff0*/  DMUL R10, R8, -UR6 ;  /* 0x80000006080a7c28 */ /* 0x001fc40008000000 */
[----:B-1----:R-:W-:-:S08]  /*1000*/  DFMA R16, R14, -R16, 1 ;  /* 0x3ff000000e10742b */ /* 0x002fd00000000810 */
[----:B------:R-:W-:Y:S01]  /*1010*/  FSETP.GEU.AND P1, PT, |R11|, 6.5827683646048100446e-37, PT ;  /* 0x036000000b00780b */ /* 0x000fe20003f2e200 */
[----:B------:R-:W-:-:S08]  /*1020*/  DFMA R16, R16, R16, R16 ;  /* 0x000000101010722b */ /* 0x000fd00000000010 */
[----:B------:R-:W-:Y:S01]  /*1030*/  DFMA R16, R14, R16, R14 ;  /* 0x000000100e10722b */ /* 0x000fe2000000000e */
[----:B------:R-:W-:Y:S01]  /*1040*/  IMAD.U32 R14, RZ, RZ, UR14 ;  /* 0x0000000eff0e7e24 */ /* 0x000fe2000f8e00ff */
[----:B------:R-:W-:-:S06]  /*1050*/  MOV R15, UR15 ;  /* 0x0000000f000f7c02 */ /* 0x000fcc0008000f00 */
[----:B------:R-:W-:-:S08]  /*1060*/  DFMA R14, R16, -R14, 1 ;  /* 0x3ff00000100e742b */ /* 0x000fd0000000080e */
[----:B------:R-:W-:-:S08]  /*1070*/  DFMA R14, R16, R14, R16 ;  /* 0x0000000e100e722b */ /* 0x000fd00000000010 */
[----:B------:R-:W-:-:S08]  /*1080*/  DMUL R26, R10, R14 ;  /* 0x0000000e0a1a7228 */ /* 0x000fd00000000000 */
[----:B--2---:R-:W-:-:S08]  /*1090*/  DFMA R12, R26, -UR14, R10 ;  /* 0x8000000e1a0c7c2b */ /* 0x004fd0000800000a */
[----:B------:R-:W-:-:S10]  /*10a0*/  DFMA R26, R14, R12, R26 ;  /* 0x0000000c0e1a722b */ /* 0x000fd4000000001a */
[----:B------:R-:W-:-:S05]  /*10b0*/  FFMA R9, RZ, UR15, R27 ;  /* 0x0000000fff097c23 */ /* 0x000fca000800001b */
[----:B------:R-:W-:-:S13]  /*10c0*/  FSETP.GT.AND P0, PT, |R9|, 1.469367938527859385e-39, PT ;  /* 0x001000000900780b */ /* 0x000fda0003f04200 */
[----:B------:R-:W-:Y:S05]  /*10d0*/  @P0 BRA P1, `(.L_x_13) ;  /* 0x0000000000240947 */ /* 0x000fea0000800000 */
[----:B------:R-:W-:Y:S01]  /*10e0*/  IMAD.U32 R13, RZ, RZ, UR15 ;  /* 0x0000000fff0d7e24 */ /* 0x000fe2000f8e00ff */
[----:B------:R-:W-:Y:S01]  /*10f0*/  MOV R32, 0x1150 ;  /* 0x0000115000207802 */ /* 0x000fe20000000f00 */
[----:B------:R-:W-:Y:S02]  /*1100*/  IMAD.U32 R9, RZ, RZ, UR15 ;  /* 0x0000000fff097e24 */ /* 0x000fe4000f8e00ff */
[----:B------:R-:W-:Y:S02]  /*1110*/  IMAD.U32 R8, RZ, RZ, UR14 ;  /* 0x0000000eff087e24 */ /* 0x000fe4000f8e00ff */
[----:B------:R-:W-:Y:S02]  /*1120*/  IMAD.U32 R12, RZ, RZ, UR14 ;  /* 0x0000000eff0c7e24 */ /* 0x000fe4000f8e00ff */
[----:B------:R-:W-:-:S07]  /*1130*/  IMAD.MOV.U32 R9, RZ, RZ, R13 ;  /* 0x000000ffff097224 */ /* 0x000fce00078e000d */
[----:B-----5:R-:W-:Y:S05]  /*1140*/  CALL.REL.NOINC `($__internal_0_$__cuda_sm20_div_rn_f64_full) ;  /* 0x0000001c002c7944 */ /* 0x020fea0003c00000 */
[----:B------:R-:W-:Y:S01]  /*1150*/  IMAD.MOV.U32 R26, RZ, RZ, R14 ;  /* 0x000000ffff1a7224 */ /* 0x000fe200078e000e */
[----:B------:R-:W-:-:S07]  /*1160*/  MOV R27, R15 ;  /* 0x0000000f001b7202 */ /* 0x000fce0000000f00 */
.L_x_13:
[----:B------:R-:W-:Y:S05]  /*1170*/  BSYNC.RECONVERGENT B1 ;  /* 0x0000000000017941 */ /* 0x000fea0003800200 */
.L_x_12:
[----:B------:R-:W-:Y:S01]  /*1180*/  DSETP.NEU.AND P0, PT, |R26|, +INF , PT ;  /* 0x7ff000001a00742a */ /* 0x000fe20003f0d200 */
[----:B------:R-:W-:-:S13]  /*1190*/  BSSY.RECONVERGENT B1, `(.L_x_14) ;  /* 0x000001d000017945 */ /* 0x000fda0003800200 */
[----:B------:R-:W-:Y:S01]  /*11a0*/  @!P0 DMUL R30, RZ, R26 ;  /* 0x0000001aff1e8228 */ /* 0x000fe20000000000 */
[----:B------:R-:W-:Y:S01]  /*11b0*/  @!P0 IMAD.MOV.U32 R32, RZ, RZ, 0x1 ;  /* 0x00000001ff208424 */ /* 0x000fe200078e00ff */
[----:B------:R-:W-:Y:S09]  /*11c0*/  @!P0 BRA `(.L_x_15) ;  /* 0x0000000000648947 */ /* 0x000ff20003800000 */
[----:B------:R-:W-:Y:S01]  /*11d0*/  UMOV UR6, 0x6dc9c883 ;  /* 0x6dc9c88300067882 */ /* 0x000fe20000000000 */
[----:B------:R-:W-:Y:S01]  /*11e0*/  UMOV UR7, 0x3fe45f30 ;  /* 0x3fe45f3000077882 */ /* 0x000fe20000000000 */
[C---:B------:R-:W-:Y:S01]  /*11f0*/  DSETP.GE.AND P0, PT, |R26|.reuse, 2.14748364800000000000e+09, PT ;  /* 0x41e000001a00742a */ /* 0x040fe20003f06200 */
[----:B------:R-:W-:Y:S01]  /*1200*/  BSSY.RECONVERGENT B2, `(.L_x_16) ;  /* 0x0000014000027945 */ /* 0x000fe20003800200 */
[----:B------:R-:W-:Y:S01]  /*1210*/  DMUL R8, R26, UR6 ;  /* 0x000000061a087c28 */ /* 0x000fe20008000000 */
[----:B------:R-:W-:Y:S01]  /*1220*/  UMOV UR6, 0x54442d18 ;  /* 0x54442d1800067882 */ /* 0x000fe20000000000 */
[----:B------:R-:W-:-:S08]  /*1230*/  UMOV UR7, 0x3ff921fb ;  /* 0x3ff921fb00077882 */ /* 0x000fd00000000000 */
[----:B------:R-:W0:Y:S08]  /*1240*/  F2I.F64 R8, R8 ;  /* 0x0000000800087311 */ /* 0x000e300000301100 */
[----:B0-----:R-:W0:Y:S02]  /*1250*/  I2F.F64 R30, R8 ;  /* 0x00000008001e7312 */ /* 0x001e240000201c00 */
[----:B0-----:R-:W-:Y:S01]  /*1260*/  DFMA R10, R30, -UR6, R26 ;  /* 0x800000061e0a7c2b */ /* 0x001fe2000800001a */
[----:B------:R-:W-:Y:S01]  /*1270*/  UMOV UR6, 0x33145c00 ;  /* 0x33145c0000067882 */ /* 0x000fe20000000000 */
[----:B------:R-:W-:-:S06]  /*1280*/  UMOV UR7, 0x3c91a626 ;  /* 0x3c91a62600077882 */ /* 0x000fcc0000000000 */
[----:B------:R-:W-:Y:S01]  /*1290*/  DFMA R10, R30, -UR6, R10 ;  /* 0x800000061e0a7c2b */ /* 0x000fe2000800000a */
[----:B------:R-:W-:Y:S01]  /*12a0*/  UMOV UR6, 0x252049c0 ;  /* 0x252049c000067882 */ /* 0x000fe20000000000 */
[----:B------:R-:W-:-:S06]  /*12b0*/  UMOV UR7, 0x397b839a ;  /* 0x397b839a00077882 */ /* 0x000fcc0000000000 */
[----:B------:R-:W-:Y:S01]  /*12c0*/  DFMA R30, R30, -UR6, R10 ;  /* 0x800000061e1e7c2b */ /* 0x000fe2000800000a */
[----:B------:R-:W-:Y:S10]  /*12d0*/  @!P0 BRA `(.L_x_17) ;  /* 0x0000000000188947 */ /* 0x000ff40003800000 */
[----:B------:R-:W-:Y:S01]  /*12e0*/  IMAD.MOV.U32 R14, RZ, RZ, R26 ;  /* 0x000000ffff0e7224 */ /* 0x000fe200078e001a */
[----:B------:R-:W-:Y:S01]  /*12f0*/  MOV R12, 0x1320 ;  /* 0x00001320000c7802 */ /* 0x000fe20000000f00 */
[----:B------:R-:W-:-:S07]  /*1300*/  IMAD.MOV.U32 R13, RZ, RZ, R27 ;  /* 0x000000ffff0d7224 */ /* 0x000fce00078e001b */
[----:B-----5:R-:W-:Y:S05]  /*1310*/  CALL.REL.NOINC `($cuda_image$__internal_trig_reduction_slowpathd) ;  /* 0x0000002800247944 */ /* 0x020fea0003c00000 */
[----:B------:R-:W-:Y:S02]  /*1320*/  IMAD.MOV.U32 R30, RZ, RZ, R14 ;  /* 0x000000ffff1e7224 */ /* 0x000fe400078e000e */
[----:B------:R-:W-:-:S07]  /*1330*/  IMAD.MOV.U32 R31, RZ, RZ, R15 ;  /* 0x000000ffff1f7224 */ /* 0x000fce00078e000f */
.L_x_17:
[----:B------:R-:W-:Y:S05]  /*1340*/  BSYNC.RECONVERGENT B2 ;  /* 0x0000000000027941 */ /* 0x000fea0003800200 */
.L_x_16:
[----:B------:R-:W-:-:S07]  /*1350*/  VIADD R32, R8, 0x1 ;  /* 0x0000000108207836 */ /* 0x000fce0000000000 */
.L_x_15:
[----:B------:R-:W-:Y:S05]  /*1360*/  BSYNC.RECONVERGENT B1 ;  /* 0x0000000000017941 */ /* 0x000fea0003800200 */
.L_x_14:
[----:B------:R-:W-:-:S04]  /*1370*/  SHF.L.U32 R8, R32, 0x6, RZ ;  /* 0x0000000620087819 */ /* 0x000fc800000006ff */
[----:B------:R-:W-:-:S04]  /*1380*/  LOP3.LUT R8, R8, 0x40, RZ, 0xc0, !PT ;  /* 0x0000004008087812 */ /* 0x000fc800078ec0ff */
[----:B------:R-:W-:-:S05]  /*1390*/  IADD3 R34, P0, PT, R8, UR20, RZ ;  /* 0x0000001408227c10 */ /* 0x000fca000ff1e0ff */
[----:B------:R-:W-:-:S05]  /*13a0*/  IMAD.X R35, RZ, RZ, UR21, P0 ;  /* 0x00000015ff237e24 */ /* 0x000fca00080e06ff */
[----:B------:R-:W2:Y:S04]  /*13b0*/  LDG.E.128.CONSTANT R8, desc[UR12][R34.64] ;  /* 0x0000000c22087981 */ /* 0x000ea8000c1e9d00 */
[----:B------:R-:W3:Y:S04]  /*13c0*/  LDG.E.128.CONSTANT R12, desc[UR12][R34.64+0x10] ;  /* 0x0000100c220c7981 */ /* 0x000ee8000c1e9d00 */
[----:B------:R-:W4:Y:S01]  /*13d0*/  LDG.E.128.CONSTANT R16, desc[UR12][R34.64+0x20] ;  /* 0x0000200c22107981 */ /* 0x000f22000c1e9d00 */
[----:B------:R-:W-:Y:S01]  /*13e0*/  LOP3.LUT R24, R32, 0x1, RZ, 0xc0, !PT ;  /* 0x0000000120187812 */ /* 0x000fe200078ec0ff */
[----:B------:R-:W-:Y:S01]  /*13f0*/  IMAD.MOV.U32 R25, RZ, RZ, 0x3da8ff83 ;  /* 0x3da8ff83ff197424 */ /* 0x000fe200078e00ff */
[----:B------:R-:W-:Y:S01]  /*1400*/  DMUL R28, R30, R30 ;  /* 0x0000001e1e1c7228 */ /* 0x000fe20000000000 */
[----:B------:R-:W-:Y:S01]  /*1410*/  BSSY.RECONVERGENT B1, `(.L_x_18) ;  /* 0x000002f000017945 */ /* 0x000fe20003800200 */
[----:B------:R-:W-:Y:S01]  /*1420*/  ISETP.NE.U32.AND P0, PT, R24, 0x1, PT ;  /* 0x000000011800780c */ /* 0x000fe20003f05070 */
[----:B------:R-:W-:Y:S01]  /*1430*/  IMAD.MOV.U32 R24, RZ, RZ, 0x20fd8164 ;  /* 0x20fd8164ff187424 */ /* 0x000fe200078e00ff */
[----:B------:R-:W-:-:S02]  /*1440*/  DSETP.NEU.AND P1, PT, |R26|, +INF , PT ;  /* 0x7ff000001a00742a */ /* 0x000fc40003f2d200 */
[----:B------:R-:W-:Y:S02]  /*1450*/  FSEL R25, -R25, 0.11223486810922622681, !P0 ;  /* 0x3de5db6519197808 */ /* 0x000fe40004000100 */
[----:B------:R-:W-:-:S06]  /*1460*/  FSEL R24, R24, -8.06006814911005101289e+34, !P0 ;  /* 0xf9785eba18187808 */ /* 0x000fcc0004000000 */
[----:B--2---:R-:W-:-:S04]  /*1470*/  DFMA R8, R28, R24, R8 ;  /* 0x000000181c08722b */ /* 0x004fc80000000008 */
[----:B------:R-:W-:-:S04]  /*1480*/  @!P1 IMAD.MOV.U32 R25, RZ, RZ, RZ ;  /* 0x000000ffff199224 */ /* 0x000fc800078e00ff */
[----:B------:R-:W-:-:S08]  /*1490*/  DFMA R8, R28, R8, R10 ;  /* 0x000000081c08722b */ /* 0x000fd0000000000a */
[----:B---3--:R-:W-:-:S08]  /*14a0*/  DFMA R8, R28, R8, R12 ;  /* 0x000000081c08722b */ /* 0x008fd0000000000c */
[----:B------:R-:W-:-:S08]  /*14b0*/  DFMA R8, R28, R8, R14 ;  /* 0x000000081c08722b */ /* 0x000fd0000000000e */
[----:B----4-:R-:W-:-:S08]  /*14c0*/  DFMA R8, R28, R8, R16 ;  /* 0x000000081c08722b */ /* 0x010fd00000000010 */
[----:B------:R-:W-:-:S08]  /*14d0*/  DFMA R8, R28, R8, R18 ;  /* 0x000000081c08722b */ /* 0x000fd00000000012 */
[----:B------:R-:W-:Y:S02]  /*14e0*/  DFMA R30, R8, R30, R30 ;  /* 0x0000001e081e722b */ /* 0x000fe4000000001e */
[----:B------:R-:W-:Y:S02]  /*14f0*/  DFMA R8, R28, R8, 1 ;  /* 0x3ff000001c08742b */ /* 0x000fe40000000008 */
[----:B------:R-:W-:-:S08]  /*1500*/  @!P1 DMUL R28, RZ, R26 ;  /* 0x0000001aff1c9228 */ /* 0x000fd00000000000 */
[----:B------:R-:W-:Y:S02]  /*1510*/  FSEL R10, R8, R30, !P0 ;  /* 0x0000001e080a7208 */ /* 0x000fe40004000000 */
[----:B------:R-:W-:Y:S02]  /*1520*/  FSEL R11, R9, R31, !P0 ;  /* 0x0000001f090b7208 */ /* 0x000fe40004000000 */
[----:B------:R-:W-:-:S04]  /*1530*/  LOP3.LUT P0, RZ, R32, 0x2, RZ, 0xc0, !PT ;  /* 0x0000000220ff7812 */ /* 0x000fc8000780c0ff */
[----:B------:R-:W-:-:S10]  /*1540*/  DADD R8, RZ, -R10 ;  /* 0x00000000ff087229 */ /* 0x000fd4000000080a */
[----:B------:R-:W-:Y:S02]  /*1550*/  FSEL R8, R10, R8, !P0 ;  /* 0x000000080a087208 */ /* 0x000fe40004000000 */
[----:B------:R-:W-:-:S04]  /*1560*/  FSEL R9, R11, R9, !P0 ;  /* 0x000000090b097208 */ /* 0x000fc80004000000 */
[----:B------:R0:W1:Y:S01]  /*1570*/  F2F.F32.F64 R24, R8 ;  /* 0x0000000800187310 */ /* 0x0000620000301000 */
[----:B------:R-:W-:Y:S05]  /*1580*/  @!P1 BRA `(.L_x_19) ;  /* 0x00000000005c9947 */ /* 0x000fea0003800000 */
[----:B------:R-:W-:Y:S01]  /*1590*/  UMOV UR6, 0x6dc9c883 ;  /* 0x6dc9c88300067882 */ /* 0x000fe20000000000 */
[----:B------:R-:W-:Y:S01]  /*15a0*/  UMOV UR7, 0x3fe45f30 ;  /* 0x3fe45f3000077882 */ /* 0x000fe20000000000 */
[C---:B------:R-:W-:Y:S02]  /*15b0*/  DSETP.GE.AND P0, PT, |R26|.reuse, 2.14748364800000000000e+09, PT ;  /* 0x41e000001a00742a */ /* 0x040fe40003f06200 */
[----:B0-----:R-:W-:Y:S01]  /*15c0*/  DMUL R8, R26, UR6 ;  /* 0x000000061a087c28 */ /* 0x001fe20008000000 */
[----:B------:R-:W-:Y:S01]  /*15d0*/  UMOV UR6, 0x54442d18 ;  /* 0x54442d1800067882 */ /* 0x000fe20000000000 */
[----:B------:R-:W-:-:S04]  /*15e0*/  UMOV UR7, 0x3ff921fb ;  /* 0x3ff921fb00077882 */ /* 0x000fc80000000000 */
        /* <DEDUP_REMOVED lines=13> */
[----:B-1---5:R-:W-:Y:S05]  /*16c0*/  CALL.REL.NOINC `($cuda_image$__internal_trig_reduction_slowpathd) ;  /* 0x0000002400387944 */ /* 0x022fea0003c00000 */
[----:B------:R-:W-:Y:S01]  /*16d0*/  MOV R25, R8 ;  /* 0x0000000800197202 */ /* 0x000fe20000000f00 */
[----:B------:R-:W-:Y:S02]  /*16e0*/  IMAD.MOV.U32 R28, RZ, RZ, R14 ;  /* 0x000000ffff1c7224 */ /* 0x000fe400078e000e */
[----:B------:R-:W-:-:S07]  /*16f0*/  IMAD.MOV.U32 R29, RZ, RZ, R15 ;  /* 0x000000ffff1d7224 */ /* 0x000fce00078e000f */
.L_x_19:
[----:B------:R-:W-:Y:S05]  /*1700*/  BSYNC.RECONVERGENT B1 ;  /* 0x0000000000017941 */ /* 0x000fea0003800200 */
.L_x_18:
[----:B0-----:R-:W-:-:S05]  /*1710*/  IMAD.SHL.U32 R8, R25, 0x40, RZ ;  /* 0x0000004019087824 */ /* 0x001fca00078e00ff */
        /* <DEDUP_REMOVED lines=8> */
[----:B------:R-:W-:-:S02]  /*17a0*/  DMUL R30, R28, R28 ;  /* 0x0000001c1c1e7228 */ /* 0x000fc40000000000 */
[----:B------:R-:W-:Y:S01]  /*17b0*/  ISETP.NE.U32.AND P0, PT, R26, 0x1, PT ;  /* 0x000000011a00780c */ /* 0x000fe20003f05070 */
[----:B------:R-:W-:-:S03]  /*17c0*/  IMAD.MOV.U32 R26, RZ, RZ, 0x20fd8164 ;  /* 0x20fd8164ff1a7424 */ /* 0x000fc600078e00ff */
[----:B------:R-:W-:Y:S02]  /*17d0*/  FSEL R27, -R27, 0.11223486810922622681, !P0 ;  /* 0x3de5db651b1b7808 */ /* 0x000fe40004000100 */
[----:B------:R-:W-:-:S06]  /*17e0*/  FSEL R26, R26, -8.06006814911005101289e+34, !P0 ;  /* 0xf9785eba1a1a7808 */ /* 0x000fcc0004000000 */
[----:B--2---:R-:W-:-:S08]  /*17f0*/  DFMA R8, R30, R26, R8 ;  /* 0x0000001a1e08722b */ /* 0x004fd00000000008 */
[----:B------:R-:W-:-:S08]  /*1800*/  DFMA R8, R30, R8, R10 ;  /* 0x000000081e08722b */ /* 0x000fd0000000000a */
[----:B---3--:R-:W-:-:S08]  /*1810*/  DFMA R8, R30, R8, R12 ;  /* 0x000000081e08722b */ /* 0x008fd0000000000c */
[----:B------:R-:W-:-:S08]  /*1820*/  DFMA R8, R30, R8, R14 ;  /* 0x000000081e08722b */ /* 0x000fd0000000000e */
[----:B----4-:R-:W-:-:S08]  /*1830*/  DFMA R8, R30, R8, R16 ;  /* 0x000000081e08722b */ /* 0x010fd00000000010 */
[----:B------:R-:W-:-:S08]  /*1840*/  DFMA R8, R30, R8, R18 ;  /* 0x000000081e08722b */ /* 0x000fd00000000012 */
[----:B------:R-:W-:Y:S02]  /*1850*/  DFMA R28, R8, R28, R28 ;  /* 0x0000001c081c722b */ /* 0x000fe4000000001c */
[----:B------:R-:W-:-:S10]  /*1860*/  DFMA R8, R30, R8, 1 ;  /* 0x3ff000001e08742b */ /* 0x000fd40000000008 */
[----:B------:R-:W-:Y:S02]  /*1870*/  FSEL R10, R8, R28, !P0 ;  /* 0x0000001c080a7208 */ /* 0x000fe40004000000 */
[----:B------:R-:W-:Y:S02]  /*1880*/  FSEL R11, R9, R29, !P0 ;  /* 0x0000001d090b7208 */ /* 0x000fe40004000000 */
[----:B------:R-:W-:-:S04]  /*1890*/  LOP3.LUT P0, RZ, R25, 0x2, RZ, 0xc0, !PT ;  /* 0x0000000219ff7812 */ /* 0x000fc8000780c0ff */
[----:B------:R-:W-:-:S10]  /*18a0*/  DADD R8, RZ, -R10 ;  /* 0x00000000ff087229 */ /* 0x000fd4000000080a */
[----:B------:R-:W-:Y:S02]  /*18b0*/  FSEL R8, R10, R8, !P0 ;  /* 0x000000080a087208 */ /* 0x000fe40004000000 */
[----:B------:R-:W-:-:S04]  /*18c0*/  FSEL R9, R11, R9, !P0 ;  /* 0x000000090b097208 */ /* 0x000fc80004000000 */
[----:B------:R-:W0:Y:S02]  /*18d0*/  F2F.F32.F64 R8, R8 ;  /* 0x0000000800087310 */ /* 0x000e240000301000 */
[-C--:B0----5:R-:W-:Y:S01]  /*18e0*/  FMUL R11, R21, R8.reuse ;  /* 0x00000008150b7220 */ /* 0x0a1fe20000400000 */
[----:B------:R-:W-:-:S03]  /*18f0*/  FMUL R10, R22, R8 ;  /* 0x00000008160a7220 */ /* 0x000fc60000400000 */
[-C--:B-1----:R-:W-:Y:S01]  /*1900*/  FFMA R11, R22, R24.reuse, -R11 ;  /* 0x00000018160b7223 */ /* 0x082fe2000000080b */
[----:B------:R-:W-:-:S03]  /*1910*/  FFMA R10, R21, R24, R10 ;  /* 0x00000018150a7223 */ /* 0x000fc6000000000a */
[----:B------:R-:W-:Y:S01]  /*1920*/  FADD R20, R20, R11 ;  /* 0x0000000b14147221 */ /* 0x000fe20000000000 */
[----:B------:R-:W-:-:S07]  /*1930*/  FADD R7, R7, R10 ;  /* 0x0000000a07077221 */ /* 0x000fce0000000000 */
.L_x_9:
[----:B------:R-:W-:Y:S05]  /*1940*/  BSYNC.RECONVERGENT B0 ;  /* 0x0000000000007941 */ /* 0x000fea0003800200 */
.L_x_8:
[----:B------:R-:W-:-:S04]  /*1950*/  UIADD3 UR4, UPT, UPT, UR4, 0x1, URZ ;  /* 0x0000000104047890 */ /* 0x000fc8000fffe0ff */
[----:B------:R-:W-:-:S09]  /*1960*/  UISETP.NE.AND UP0, UPT, UR4, UR25, UPT ;  /* 0x000000190400728c */ /* 0x000fd2000bf05270 */
[----:B------:R-:W-:Y:S05]  /*1970*/  BRA.U UP0, `(.L_x_20) ;  /* 0xffffffed00ac7547 */ /* 0x000fea000b83ffff */
[----:B------:R-:W-:Y:S05]  /*1980*/  BRA `(.L_x_0) ;  /* 0x0000001000f47947 */ /* 0x000fea0003800000 */
.L_x_1:
[----:B------:R-:W0:Y:S02]  /*1990*/  LDCU UR5, c[0x0][0x3e8] ;  /* 0x00007d00ff0577ac */ /* 0x000e240008000800 */
[----:B0-----:R-:W-:-:S09]  /*19a0*/  UISETP.NE.AND UP0, UPT, UR5, URZ, UPT ;  /* 0x000000ff0500728c */ /* 0x001fd2000bf05270 */
[----:B------:R-:W-:Y:S05]  /*19b0*/  BRA.U !UP0, `(.L_x_0) ;  /* 0x0000001108e87547 */ /* 0x000fea000b800000 */
[----:B------:R-:W-:Y:S01]  /*19c0*/  MOV R7, RZ ;  /* 0x000000ff00077202 */ /* 0x000fe20000000f00 */
[----:B------:R-:W-:Y:S01]  /*19d0*/  IMAD.MOV.U32 R20, RZ, RZ, RZ ;  /* 0x000000ffff147224 */ /* 0x000fe200078e00ff */
[----:B------:R-:W-:Y:S01]  /*19e0*/  UIADD3 UR5, UPT, UPT, -UR5, URZ, URZ ;  /* 0x000000ff05057290 */ /* 0x000fe2000fffe1ff */
[----:B------:R-:W-:-:S11]  /*19f0*/  UMOV UR4, URZ ;  /* 0x000000ff00047c82 */ /* 0x000fd60008000000 */
.L_x_42:
[----:B------:R-:W0:Y:S01]  /*1a00*/  LDCU UR18, c[0x0][0x3e4] ;  /* 0x00007c80ff1277ac */ /* 0x000e220008000800 */
[----:B------:R-:W-:Y:S01]  /*1a10*/  UMOV UR6, URZ ;  /* 0x000000ff00067c82 */ /* 0x000fe20008000000 */
[----:B------:R-:W-:Y:S01]  /*1a20*/  UIMAD UR10, UR4, 0x3, URZ ;  /* 0x00000003040a78a4 */ /* 0x000fe2000f8e02ff */
[----:B0-----:R-:W0:Y:S08]  /*1a30*/  I2F.U32.RP R8, UR18 ;  /* 0x0000001200087d06 */ /* 0x001e300008209000 */
[----:B0-----:R-:W0:Y:S02]  /*1a40*/  MUFU.RCP R8, R8 ;  /* 0x0000000800087308 */ /* 0x001e240000001000 */
[----:B0-----:R-:W-:-:S06]  /*1a50*/  VIADD R9, R8, 0xffffffe ;  /* 0x0ffffffe08097836 */ /* 0x001fcc0000000000 */
[----:B------:R-:W0:Y:S02]  /*1a60*/  F2I.FTZ.U32.TRUNC.NTZ R9, R9 ;  /* 0x0000000900097305 */ /* 0x000e24000021f000 */
[----:B0-----:R-:W-:-:S13]  /*1a70*/  R2UR UR7, R9 ;  /* 0x00000000090772ca */ /* 0x001fda00000e0000 */
[----:B------:R-:W-:-:S04]  /*1a80*/  UIADD3 UR8, UPT, UPT, URZ, -UR7, URZ ;  /* 0x80000007ff087290 */ /* 0x000fc8000fffe0ff */
[----:B------:R-:W-:-:S04]  /*1a90*/  UIMAD UR8, UR8, UR18, URZ ;  /* 0x00000012080872a4 */ /* 0x000fc8000f8e02ff */
[----:B------:R-:W-:-:S04]  /*1aa0*/  UIMAD.WIDE.U32 UR6, UR7, UR8, UR6 ;  /* 0x00000008070672a5 */ /* 0x000fc8000f8e0006 */
[----:B------:R-:W-:Y:S02]  /*1ab0*/  UIMAD.WIDE.U32 UR6, UR7, UR4, URZ ;  /* 0x00000004070672a5 */ /* 0x000fe4000f8e00ff */
[----:B------:R-:W-:Y:S01]  /*1ac0*/  UIADD3 UR6, UPT, UPT, UR10, 0x1, URZ ;  /* 0x000000010a067890 */ /* 0x000fe2000fffe0ff */
[----:B------:R-:W0:Y:S01]  /*1ad0*/  LDCU.64 UR8, c[0x0][0x3a8] ;  /* 0x00007500ff0877ac */ /* 0x000e220008000a00 */
[----:B------:R-:W-:-:S04]  /*1ae0*/  UIADD3 UR7, UPT, UPT, -UR7, URZ, URZ ;  /* 0x000000ff07077290 */ /* 0x000fc8000fffe1ff */
[----:B------:R-:W-:-:S04]  /*1af0*/  UIMAD UR11, UR18, UR7, UR4 ;  /* 0x00000007120b72a4 */ /* 0x000fc8000f8e0204 */
[----:B------:R-:W-:Y:S02]  /*1b00*/  UISETP.GE.U32.AND UP0, UPT, UR11, UR18, UPT ;  /* 0x000000120b00728c */ /* 0x000fe4000bf06070 */
[----:B0-----:R-:W-:Y:S02]  /*1b10*/  UIMAD.WIDE.U32 UR6, UR6, 0x4, UR8 ;  /* 0x00000004060678a5 */ /* 0x001fe4000f8e0008 */
[----:B------:R-:W-:Y:S02]  /*1b20*/  UIMAD.WIDE.U32 UR16, UR10, 0x4, UR8 ;  /* 0x000000040a1078a5 */ /* 0x000fe4000f8e0008 */
[----:B------:R-:W-:Y:S02]  /*1b30*/  UIADD3 UR10, UPT, UPT, UR10, 0x2, URZ ;  /* 0x000000020a0a7890 */ /* 0x000fe4000fffe0ff */
[----:B------:R-:W-:-:S03]  /*1b40*/  IMAD.U32 R10, RZ, RZ, UR6 ;  /* 0x00000006ff0a7e24 */ /* 0x000fc6000f8e00ff */
[----:B------:R-:W-:Y:S01]  /*1b50*/  @UP0 UIADD3 UR11, UPT, UPT, UR11, -UR18, URZ ;  /* 0x800000120b0b0290 */ /* 0x000fe2000fffe0ff */
[----:B------:R-:W-:Y:S01]  /*1b60*/  IMAD.U32 R11, RZ, RZ, UR7 ;  /* 0x00000007ff0b7e24 */ /* 0x000fe2000f8e00ff */
[----:B------:R-:W-:Y:S01]  /*1b70*/  UIMAD.WIDE.U32 UR6, UR10, 0x4, UR8 ;  /* 0x000000040a0678a5 */ /* 0x000fe2000f8e0008 */
[----:B------:R-:W-:Y:S01]  /*1b80*/  IMAD.U32 R9, RZ, RZ, UR17 ;  /* 0x00000011ff097e24 */ /* 0x000fe2000f8e00ff */
[----:B------:R-:W-:Y:S01]  /*1b90*/  UISETP.GE.U32.AND UP0, UPT, UR11, UR18, UPT ;  /* 0x000000120b00728c */ /* 0x000fe2000bf06070 */
[----:B------:R-:W-:Y:S01]  /*1ba0*/  IMAD.U32 R8, RZ, RZ, UR16 ;  /* 0x00000010ff087e24 */ /* 0x000fe2000f8e00ff */
[----:B------:R-:W2:Y:S01]  /*1bb0*/  LDG.E R15, desc[UR12][R10.64] ;  /* 0x0000000c0a0f7981 */ /* 0x000ea2000c1e1900 */
[----:B------:R-:W-:Y:S01]  /*1bc0*/  UISETP.NE.U32.AND UP1, UPT, UR18, URZ, UPT ;  /* 0x000000ff1200728c */ /* 0x000fe2000bf25070 */
[----:B------:R-:W-:Y:S01]  /*1bd0*/  MOV R16, UR6 ;  /* 0x0000000600107c02 */ /* 0x000fe20008000f00 */
[----:B------:R-:W-:Y:S01]  /*1be0*/  IMAD.U32 R17, RZ, RZ, UR7 ;  /* 0x00000007ff117e24 */ /* 0x000fe2000f8e00ff */
[----:B------:R-:W3:Y:S03]  /*1bf0*/  LDG.E R9, desc[UR12][R8.64] ;  /* 0x0000000c08097981 */ /* 0x000ee6000c1e1900 */
[----:B------:R-:W0:Y:S01]  /*1c00*/  LDCU.64 UR6, c[0x0][0x3c0] ;  /* 0x00007800ff0677ac */ /* 0x000e220008000a00 */
[----:B------:R-:W4:Y:S01]  /*1c10*/  LDG.E R14, desc[UR12][R16.64] ;  /* 0x0000000c100e7981 */ /* 0x000f22000c1e1900 */
[----:B------:R-:W-:-:S03]  /*1c20*/  @UP0 UIADD3 UR11, UPT, UPT, UR11, -UR18, URZ ;  /* 0x800000120b0b0290 */ /* 0x000fc6000fffe0ff */
[----:B------:R-:W-:-:S04]  /*1c30*/  @!UP1 ULOP3.LUT UR11, URZ, UR18, URZ, 0x33, !UPT ;  /* 0x00000012ff0b9292 */ /* 0x000fc8000f8e33ff */
[----:B------:R-:W-:-:S04]  /*1c40*/  UIMAD UR11, UR11, 0x3, URZ ;  /* 0x000000030b0b78a4 */ /* 0x000fc8000f8e02ff */
[----:B0-----:R-:W-:-:S06]  /*1c50*/  UIMAD.WIDE UR6, UR11, 0x4, UR6 ;  /* 0x000000040b0678a5 */ /* 0x001fcc000f8e0206 */
[----:B------:R-:W-:Y:S02]  /*1c60*/  IMAD.U32 R18, RZ, RZ, UR6 ;  /* 0x00000006ff127e24 */ /* 0x000fe4000f8e00ff */
[----:B------:R-:W-:-:S03]  /*1c70*/  IMAD.U32 R19, RZ, RZ, UR7 ;  /* 0x00000007ff137e24 */ /* 0x000fc6000f8e00ff */
[----:B------:R-:W0:Y:S02]  /*1c80*/  LDCU UR6, c[0x0][0x3f0] ;  /* 0x00007e00ff0677ac */ /* 0x000e240008000800 */
[----:B-----5:R1:W5:Y:S04]  /*1c90*/  LDG.E R10, desc[UR12][R18.64] ;  /* 0x0000000c120a7981 */ /* 0x020368000c1e1900 */
[----:B------:R1:W5:Y:S04]  /*1ca0*/  LDG.E R12, desc[UR12][R18.64+0x4] ;  /* 0x0000040c120c7981 */ /* 0x000368000c1e1900 */
[----:B------:R1:W5:Y:S01]  /*1cb0*/  LDG.E R11, desc[UR12][R18.64+0x8] ;  /* 0x0000080c120b7981 */ /* 0x000362000c1e1900 */
[----:B------:R-:W-:Y:S01]  /*1cc0*/  BSSY.RECONVERGENT B0, `(.L_x_21) ;  /* 0x0000015000007945 */ /* 0x000fe20003800200 */
[----:B0-----:R-:W-:Y:S01]  /*1cd0*/  ISETP.NE.AND P0, PT, RZ, UR6, PT ;  /* 0x00000006ff007c0c */ /* 0x001fe2000bf05270 */
[----:B--2---:R-:W-:Y:S01]  /*1ce0*/  FADD R15, R4, -R15 ;  /* 0x8000000f040f7221 */ /* 0x004fe20000000000 */
[----:B---3--:R-:W-:-:S03]  /*1cf0*/  FADD R13, R2, -R9 ;  /* 0x80000009020d7221 */ /* 0x008fc60000000000 */
[----:B------:R-:W-:Y:S01]  /*1d00*/  FMUL R8, R15, R15 ;  /* 0x0000000f0f087220 */ /* 0x000fe20000400000 */
[----:B----4-:R-:W-:-:S03]  /*1d10*/  FADD R14, R5, -R14 ;  /* 0x8000000e050e7221 */ /* 0x010fc60000000000 */
[----:B------:R-:W-:-:S04]  /*1d20*/  FFMA R9, R13, R13, R8 ;  /* 0x0000000d0d097223 */ /* 0x000fc80000000008 */
[----:B------:R-:W-:-:S04]  /*1d30*/  FFMA R9, R14, R14, R9 ;  /* 0x0000000e0e097223 */ /* 0x000fc80000000009 */
[----:B------:R-:W-:Y:S01]  /*1d40*/  VIADD R8, R9, 0xf3000000 ;  /* 0xf300000009087836 */ /* 0x000fe20000000000 */
[----:B------:R1:W0:Y:S04]  /*1d50*/  MUFU.RSQ R22, R9 ;  /* 0x0000000900167308 */ /* 0x0002280000001400 */
[----:B------:R-:W-:-:S13]  /*1d60*/  ISETP.GT.U32.AND P1, PT, R8, 0x727fffff, PT ;  /* 0x727fffff0800780c */ /* 0x000fda0003f24070 */
[----:B01----:R-:W-:Y:S05]  /*1d70*/  @!P1 BRA `(.L_x_22) ;  /* 0x0000000000149947 */ /* 0x003fea0003800000 */
[----:B------:R-:W-:Y:S01]  /*1d80*/  IMAD.MOV.U32 R8, RZ, RZ, R9 ;  /* 0x000000ffff087224 */ /* 0x000fe200078e0009 */
[----:B------:R-:W-:-:S07]  /*1d90*/  MOV R25, 0x1db0 ;  /* 0x00001db000197802 */ /* 0x000fce0000000f00 */
[----:B-----5:R-:W-:Y:S05]  /*1da0*/  CALL.REL.NOINC `($__internal_1_$__cuda_sm20_sqrt_rn_f32_slowpath) ;  /* 0x00000014007c7944 */ /* 0x020fea0003c00000 */
[----:B------:R-:W-:Y:S01]  /*1db0*/  IMAD.MOV.U32 R16, RZ, RZ, R18 ;  /* 0x000000ffff107224 */ /* 0x000fe200078e0012 */
[----:B------:R-:W-:Y:S06]  /*1dc0*/  BRA `(.L_x_23) ;  /* 0x0000000000107947 */ /* 0x000fec0003800000 */
.L_x_22:
[----:B------:R-:W-:Y:S01]  /*1dd0*/  FMUL.FTZ R16, R9, R22 ;  /* 0x0000001609107220 */ /* 0x000fe20000410000 */
[----:B------:R-:W-:-:S03]  /*1de0*/  FMUL.FTZ R8, R22, 0.5 ;  /* 0x3f00000016087820 */ /* 0x000fc60000410000 */
[----:B------:R-:W-:-:S04]  /*1df0*/  FFMA R9, -R16, R16, R9 ;  /* 0x0000001010097223 */ /* 0x000fc80000000109 */
[----:B------:R-:W-:-:S07]  /*1e00*/  FFMA R16, R9, R8, R16 ;  /* 0x0000000809107223 */ /* 0x000fce0000000010 */
.L_x_23:
[----:B------:R-:W-:Y:S05]  /*1e10*/  BSYNC.RECONVERGENT B0 ;  /* 0x0000000000007941 */ /* 0x000fea0003800200 */
.L_x_21:
[----:B-----5:R-:W-:Y:S01]  /*1e20*/  FADD R12, R15, -R12 ;  /* 0x8000000c0f0c7221 */ /* 0x020fe20000000000 */
[----:B------:R-:W-:Y:S01]  /*1e30*/  FADD R10, R13, -R10 ;  /* 0x8000000a0d0a7221 */ /* 0x000fe20000000000 */
[----:B------:R-:W-:Y:S01]  /*1e40*/  FADD R14, R14, -R11 ;  /* 0x8000000b0e0e7221 */ /* 0x000fe20000000000 */
[----:B------:R-:W-:Y:S01]  /*1e50*/  BSSY.RECONVERGENT B0, `(.L_x_24) ;  /* 0x0000012000007945 */ /* 0x000fe20003800200 */
[----:B------:R-:W-:-:S04]  /*1e60*/  FMUL R9, R12, R12 ;  /* 0x0000000c0c097220 */ /* 0x000fc80000400000 */
[----:B------:R-:W-:-:S04]  /*1e70*/  FFMA R9, R10, R10, R9 ;  /* 0x0000000a0a097223 */ /* 0x000fc80000000009 */
[----:B------:R-:W-:-:S04]  /*1e80*/  FFMA R8, R14, R14, R9 ;  /* 0x0000000e0e087223 */ /* 0x000fc80000000009 */
[----:B------:R0:W1:Y:S01]  /*1e90*/  MUFU.RSQ R11, R8 ;  /* 0x00000008000b7308 */ /* 0x0000620000001400 */
[----:B------:R-:W-:-:S04]  /*1ea0*/  IADD3 R9, PT, PT, R8, -0xd000000, RZ ;  /* 0xf300000008097810 */ /* 0x000fc80007ffe0ff */
[----:B------:R-:W-:-:S13]  /*1eb0*/  ISETP.GT.U32.AND P1, PT, R9, 0x727fffff, PT ;  /* 0x727fffff0900780c */ /* 0x000fda0003f24070 */
[----:B01----:R-:W-:Y:S05]  /*1ec0*/  @!P1 BRA `(.L_x_25) ;  /* 0x0000000000189947 */ /* 0x003fea0003800000 */
[----:B------:R-:W-:Y:S01]  /*1ed0*/  BSSY.RECONVERGENT B1, `(.L_x_26) ;  /* 0x0000003000017945 */ /* 0x000fe20003800200 */
[----:B------:R-:W-:-:S07]  /*1ee0*/  MOV R25, 0x1f00 ;  /* 0x00001f0000197802 */ /* 0x000fce0000000f00 */
[----:B------:R-:W-:Y:S05]  /*1ef0*/  CALL.REL.NOINC `($__internal_1_$__cuda_sm20_sqrt_rn_f32_slowpath) ;  /* 0x0000001400287944 */ /* 0x000fea0003c00000 */
[----:B------:R-:W-:Y:S05]  /*1f00*/  BSYNC.RECONVERGENT B1 ;  /* 0x0000000000017941 */ /* 0x000fea0003800200 */
.L_x_26:
[----:B------:R-:W-:Y:S01]  /*1f10*/  IMAD.MOV.U32 R9, RZ, RZ, R18 ;  /* 0x000000ffff097224 */ /* 0x000fe200078e0012 */
[----:B------:R-:W-:Y:S06]  /*1f20*/  BRA `(.L_x_27) ;  /* 0x0000000000107947 */ /* 0x000fec0003800000 */
.L_x_25:
[----:B------:R-:W-:Y:S01]  /*1f30*/  FMUL.FTZ R9, R8, R11 ;  /* 0x0000000b08097220 */ /* 0x000fe20000410000 */
[----:B------:R-:W-:-:S03]  /*1f40*/  FMUL.FTZ R10, R11, 0.5 ;  /* 0x3f0000000b0a7820 */ /* 0x000fc60000410000 */
[----:B------:R-:W-:-:S04]  /*1f50*/  FFMA R8, -R9, R9, R8 ;  /* 0x0000000909087223 */ /* 0x000fc80000000108 */
[----:B------:R-:W-:-:S07]  /*1f60*/  FFMA R9, R8, R10, R9 ;  /* 0x0000000a08097223 */ /* 0x000fce0000000009 */
.L_x_27:
[----:B------:R-:W-:Y:S05]  /*1f70*/  BSYNC.RECONVERGENT B0 ;  /* 0x0000000000007941 */ /* 0x000fea0003800200 */
.L_x_24:
[----:B------:R-:W-:Y:S01]  /*1f80*/  FADD R16, R9, R16 ;  /* 0x0000001009107221 */ /* 0x000fe20000000000 */
[----:B------:R-:W0:Y:S01]  /*1f90*/  MUFU.RCP64H R11, UR15 ;  /* 0x0000000f000b7d08 */ /* 0x000e220008001800 */
[----:B------:R-:W-:Y:S01]  /*1fa0*/  UMOV UR6, 0x33333333 ;  /* 0x3333333300067882 */ /* 0x000fe20000000000 */
[----:B------:R-:W-:Y:S01]  /*1fb0*/  UMOV UR7, 0x3fc33333 ;  /* 0x3fc3333300077882 */ /* 0x000fe20000000000 */
[----:B------:R-:W-:Y:S01]  /*1fc0*/  IMAD.U32 R12, RZ, RZ, UR14 ;  /* 0x0000000eff0c7e24 */ /* 0x000fe2000f8e00ff */
[----:B------:R-:W-:Y:S01]  /*1fd0*/  BSSY.RECONVERGENT B0, `(.L_x_28) ;  /* 0x0000025000007945 */ /* 0x000fe20003800200 */
[----:B------:R-:W-:Y:S02]  /*1fe0*/  IMAD.U32 R13, RZ, RZ, UR15 ;  /* 0x0000000fff0d7e24 */ /* 0x000fe4000f8e00ff */
[----:B------:R-:W-:Y:S01]  /*1ff0*/  IMAD.MOV.U32 R10, RZ, RZ, 0x1 ;  /* 0x00000001ff0a7424 */ /* 0x000fe200078e00ff */
[----:B------:R-:W1:Y:S05]  /*2000*/  F2F.F64.F32 R8, R16 ;  /* 0x0000001000087310 */ /* 0x000e6a0000201800 */
[----:B0-----:R-:W-:-:S02]  /*2010*/  DFMA R12, R10, -R12, 1 ;  /* 0x3ff000000a0c742b */ /* 0x001fc4000000080c */
[----:B-1----:R-:W-:Y:S01]  /*2020*/  DADD R8, R8, UR6 ;  /* 0x0000000608087e29 */ /* 0x002fe20008000000 */
[----:B------:R-:W-:-:S05]  /*2030*/  UMOV UR6, 0x54442d18 ;  /* 0x54442d1800067882 */ /* 0x000fca0000000000 */
[----:B------:R-:W-:Y:S01]  /*2040*/  DFMA R12, R12, R12, R12 ;  /* 0x0000000c0c0c722b */ /* 0x000fe2000000000c */
[----:B------:R-:W-:Y:S01]  /*2050*/  UMOV UR7, 0x401921fb ;  /* 0x401921fb00077882 */ /* 0x000fe20000000000 */
[----:B------:R-:W0:Y:S06]  /*2060*/  @P0 F2F.F32.F64 R16, R8 ;  /* 0x0000000800100310 */ /* 0x000e2c0000301000 */
[----:B------:R-:W-:Y:S01]  /*2070*/  DFMA R12, R10, R12, R10 ;  /* 0x0000000c0a0c722b */ /* 0x000fe2000000000a */
[----:B------:R-:W-:Y:S02]  /*2080*/  IMAD.U32 R10, RZ, RZ, UR14 ;  /* 0x0000000eff0a7e24 */ /* 0x000fe4000f8e00ff */
[----:B------:R-:W-:-:S06]  /*2090*/  IMAD.U32 R11, RZ, RZ, UR15 ;  /* 0x0000000fff0b7e24 */ /* 0x000fcc000f8e00ff */
[C---:B------:R-:W-:Y:S01]  /*20a0*/  DFMA R10, R12.reuse, -R10, 1 ;  /* 0x3ff000000c0a742b */ /* 0x040fe2000000080a */
[----:B0-----:R-:W0:Y:S07]  /*20b0*/  F2F.F64.F32 R22, R16 ;  /* 0x0000001000167310 */ /* 0x001e2e0000201800 */
[----:B------:R-:W-:Y:S02]  /*20c0*/  DFMA R12, R12, R10, R12 ;  /* 0x0000000a0c0c722b */ /* 0x000fe4000000000c */
[----:B0-----:R-:W-:Y:S01]  /*20d0*/  DMUL R22, R22, -UR6 ;  /* 0x8000000616167c28 */ /* 0x001fe20008000000 */
[----:B------:R-:W0:Y:S07]  /*20e0*/  LDCU UR6, c[0x0][0x3e8] ;  /* 0x00007d00ff0677ac */ /* 0x000e2e0008000800 */
[----:B------:R-:W-:-:S02]  /*20f0*/  DMUL R28, R12, R22 ;  /* 0x000000160c1c7228 */ /* 0x000fc40000000000 */
[----:B------:R-:W-:-:S06]  /*2100*/  FSETP.GEU.AND P1, PT, |R23|, 6.5827683646048100446e-37, PT ;  /* 0x036000001700780b */ /* 0x000fcc0003f2e200 */
[----:B------:R-:W-:Y:S01]  /*2110*/  DFMA R10, R28, -UR14, R22 ;  /* 0x8000000e1c0a7c2b */ /* 0x000fe20008000016 */
[----:B0-----:R-:W-:-:S07]  /*2120*/  UIMAD UR6, UR4, UR6, URZ ;  /* 0x00000006040672a4 */ /* 0x001fce000f8e02ff */
[----:B------:R-:W-:-:S10]  /*2130*/  DFMA R28, R12, R10, R28 ;  /* 0x0000000a0c1c722b */ /* 0x000fd4000000001c */
[----:B------:R-:W-:-:S05]  /*2140*/  FFMA R8, RZ, UR15, R29 ;  /* 0x0000000fff087c23 */ /* 0x000fca000800001d */
[----:B------:R-:W-:-:S13]  /*2150*/  FSETP.GT.AND P0, PT, |R8|, 1.469367938527859385e-39, PT ;  /* 0x001000000800780b */ /* 0x000fda0003f04200 */
[----:B------:R-:W-:Y:S05]  /*2160*/  @P0 BRA P1, `(.L_x_29) ;  /* 0x00000000002c0947 */ /* 0x000fea0000800000 */
[----:B------:R-:W-:Y:S01]  /*2170*/  IMAD.U32 R11, RZ, RZ, UR15 ;  /* 0x0000000fff0b7e24 */ /* 0x000fe2000f8e00ff */
[----:B------:R-:W-:Y:S01]  /*2180*/  MOV R8, UR14 ;  /* 0x0000000e00087c02 */ /* 0x000fe20008000f00 */
[----:B------:R-:W-:Y:S01]  /*2190*/  IMAD.U32 R9, RZ, RZ, UR15 ;  /* 0x0000000fff097e24 */ /* 0x000fe2000f8e00ff */
[----:B------:R-:W-:Y:S01]  /*21a0*/  MOV R32, 0x2200 ;  /* 0x0000220000207802 */ /* 0x000fe20000000f00 */
[----:B------:R-:W-:Y:S02]  /*21b0*/  IMAD.U32 R10, RZ, RZ, UR14 ;  /* 0x0000000eff0a7e24 */ /* 0x000fe4000f8e00ff */
[----:B------:R-:W-:Y:S02]  /*21c0*/  IMAD.MOV.U32 R9, RZ, RZ, R11 ;  /* 0x000000ffff097224 */ /* 0x000fe400078e000b */
[----:B------:R-:W-:Y:S02]  /*21d0*/  IMAD.MOV.U32 R10, RZ, RZ, R22 ;  /* 0x000000ffff0a7224 */ /* 0x000fe400078e0016 */
[----:B------:R-:W-:-:S07]  /*21e0*/  IMAD.MOV.U32 R11, RZ, RZ, R23 ;  /* 0x000000ffff0b7224 */ /* 0x000fce00078e0017 */
[----:B------:R-:W-:Y:S05]  /*21f0*/  CALL.REL.NOINC `($__internal_0_$__cuda_sm20_div_rn_f64_full) ;  /* 0x0000000c00007944 */ /* 0x000fea0003c00000 */
[----:B------:R-:W-:Y:S01]  /*2200*/  MOV R28, R14 ;  /* 0x0000000e001c7202 */ /* 0x000fe20000000f00 */
[----:B------:R-:W-:-:S07]  /*2210*/  IMAD.MOV.U32 R29, RZ, RZ, R15 ;  /* 0x000000ffff1d7224 */ /* 0x000fce00078e000f */
.L_x_29:
[----:B------:R-:W-:Y:S05]  /*2220*/  BSYNC.RECONVERGENT B0 ;  /* 0x0000000000007941 */ /* 0x000fea0003800200 */
.L_x_28:
[----:B------:R-:W-:Y:S01]  /*2230*/  CS2R R26, SRZ ;  /* 0x00000000001a7805 */ /* 0x000fe2000001ff00 */
[----:B------:R-:W0:Y:S01]  /*2240*/  LDCU UR20, c[0x0][0x3c8] ;  /* 0x00007900ff1477ac */ /* 0x000e220008000800 */
[----:B------:R-:W1:Y:S01]  /*2250*/  LDCU.64 UR22, c[0x4][0x8] ;  /* 0x01000100ff1677ac */ /* 0x000e620008000a00 */
[----:B------:R-:W2:Y:S01]  /*2260*/  LDCU.128 UR8, c[0x0][0x3b0] ;  /* 0x00007600ff0877ac */ /* 0x000ea20008000c00 */
[----:B------:R-:W-:-:S05]  /*2270*/  UMOV UR7, UR5 ;  /* 0x0000000500077c82 */ /* 0x000fca0008000000 */
.L_x_41:
[----:B--2---:R-:W-:Y:S02]  /*2280*/  UIMAD.WIDE.U32 UR18, UR6, 0x4, UR10 ;  /* 0x00000004061278a5 */ /* 0x004fe4000f8e000a */
[----:B------:R-:W-:-:S04]  /*2290*/  UIMAD.WIDE.U32 UR16, UR6, 0x4, UR8 ;  /* 0x00000004061078a5 */ /* 0x000fc8000f8e0008 */
[----:B------:R-:W-:Y:S02]  /*22a0*/  IMAD.U32 R24, RZ, RZ, UR18 ;  /* 0x00000012ff187e24 */ /* 0x000fe4000f8e00ff */
[----:B------:R-:W-:Y:S02]  /*22b0*/  IMAD.U32 R18, RZ, RZ, UR16 ;  /* 0x00000010ff127e24 */ /* 0x000fe4000f8e00ff */
[----:B------:R-:W-:Y:S02]  /*22c0*/  IMAD.U32 R19, RZ, RZ, UR17 ;  /* 0x00000011ff137e24 */ /* 0x000fe4000f8e00ff */
[----:B------:R-:W-:-:S03]  /*22d0*/  IMAD.U32 R25, RZ, RZ, UR19 ;  /* 0x00000013ff197e24 */ /* 0x000fc6000f8e00ff */
[----:B------:R2:W5:Y:S04]  /*22e0*/  LDG.E R21, desc[UR12][R18.64] ;  /* 0x0000000c12157981 */ /* 0x000568000c1e1900 */
[----:B------:R2:W5:Y:S01]  /*22f0*/  LDG.E R24, desc[UR12][R24.64] ;  /* 0x0000000c18187981 */ /* 0x000562000c1e1900 */
[----:B------:R-:W3:Y:S01]  /*2300*/  MUFU.RCP64H R13, 299792384 ;  /* 0x41b1de78000d7908 */ /* 0x000ee20000001800 */
[----:B------:R-:W-:Y:S02]  /*2310*/  HFMA2 R11, -RZ, RZ, 2.845703125, -414 ;  /* 0x41b1de78ff0b7431 */ /* 0x000fe400000001ff */
[----:B------:R-:W-:Y:S01]  /*2320*/  IMAD.MOV.U32 R10, RZ, RZ, 0x4a000000 ;  /* 0x4a000000ff0a7424 */ /* 0x000fe200078e00ff */
[----:B------:R-:W-:Y:S01]  /*2330*/  BSSY.RECONVERGENT B0, `(.L_x_30) ;  /* 0x0000019000007945 */ /* 0x000fe20003800200 */
[----:B------:R-:W-:-:S03]  /*2340*/  IMAD.MOV.U32 R12, RZ, RZ, 0x1 ;  /* 0x00000001ff0c7424 */ /* 0x000fc600078e00ff */
[----:B0-----:R-:W0:Y:S03]  /*2350*/  F2F.F64.F32 R16, UR20 ;  /* 0x0000001400107d10 */ /* 0x001e260008201800 */
[----:B---3--:R-:W-:-:S08]  /*2360*/  DFMA R8, R12, -R10, 1 ;  /* 0x3ff000000c08742b */ /* 0x008fd0000000080a */
[----:B------:R-:W-:-:S08]  /*2370*/  DFMA R8, R8, R8, R8 ;  /* 0x000000080808722b */ /* 0x000fd00000000008 */
[----:B------:R-:W-:Y:S02]  /*2380*/  DFMA R12, R12, R8, R12 ;  /* 0x000000080c0c722b */ /* 0x000fe4000000000c */
[----:B------:R-:W-:-:S06]  /*2390*/  DMUL R8, R22, R26 ;  /* 0x0000001a16087228 */ /* 0x000fcc0000000000 */
[----:B------:R-:W-:Y:S02]  /*23a0*/  DFMA R14, R12, -R10, 1 ;  /* 0x3ff000000c0e742b */ /* 0x000fe4000000080a */
[----:B0-----:R-:W-:-:S06]  /*23b0*/  DMUL R8, R8, R16 ;  /* 0x0000001008087228 */ /* 0x001fcc0000000000 */
[----:B------:R-:W-:-:S04]  /*23c0*/  DFMA R14, R12, R14, R12 ;  /* 0x0000000e0c0e722b */ /* 0x000fc8000000000c */
[----:B------:R-:W-:-:S04]  /*23d0*/  FSETP.GEU.AND P1, PT, |R9|, 6.5827683646048100446e-37, PT ;  /* 0x036000000900780b */ /* 0x000fc80003f2e200 */
[----:B------:R-:W-:-:S08]  /*23e0*/  DMUL R30, R8, R14 ;  /* 0x0000000e081e7228 */ /* 0x000fd00000000000 */
[----:B------:R-:W-:-:S08]  /*23f0*/  DFMA R10, R30, -R10, R8 ;  /* 0x8000000a1e0a722b */ /* 0x000fd00000000008 */
[----:B------:R-:W-:-:S10]  /*2400*/  DFMA R30, R14, R10, R30 ;  /* 0x0000000a0e1e722b */ /* 0x000fd4000000001e */
[----:B------:R-:W-:-:S05]  /*2410*/  FFMA R10, RZ, 22.2336273193359375, R31 ;  /* 0x41b1de78ff0a7823 */ /* 0x000fca000000001f */
[----:B------:R-:W-:-:S13]  /*2420*/  FSETP.GT.AND P0, PT, |R10|, 1.469367938527859385e-39, PT ;  /* 0x001000000a00780b */ /* 0x000fda0003f04200 */
[----:B--2---:R-:W-:Y:S05]  /*2430*/  @P0 BRA P1, `(.L_x_31) ;  /* 0x0000000000200947 */ /* 0x004fea0000800000 */
[----:B------:R-:W-:Y:S01]  /*2440*/  IMAD.MOV.U32 R10, RZ, RZ, R8 ;  /* 0x000000ffff0a7224 */ /* 0x000fe200078e0008 */
[----:B------:R-:W-:Y:S01]  /*2450*/  MOV R32, 0x24a0 ;  /* 0x000024a000207802 */ /* 0x000fe20000000f00 */
[----:B------:R-:W-:Y:S02]  /*2460*/  IMAD.MOV.U32 R11, RZ, RZ, R9 ;  /* 0x000000ffff0b7224 */ /* 0x000fe400078e0009 */
[----:B------:R-:W-:Y:S02]  /*2470*/  IMAD.MOV.U32 R8, RZ, RZ, 0x4a000000 ;  /* 0x4a000000ff087424 */ /* 0x000fe400078e00ff */
[----:B------:R-:W-:-:S07]  /*2480*/  IMAD.MOV.U32 R9, RZ, RZ, 0x41b1de78 ;  /* 0x41b1de78ff097424 */ /* 0x000fce00078e00ff */
[----:B-1---5:R-:W-:Y:S05]  /*2490*/  CALL.REL.NOINC `($__internal_0_$__cuda_sm20_div_rn_f64_full) ;  /* 0x0000000800587944 */ /* 0x022fea0003c00000 */
[----:B------:R-:W-:Y:S01]  /*24a0*/  MOV R30, R14 ;  /* 0x0000000e001e7202 */ /* 0x000fe20000000f00 */
[----:B------:R-:W-:-:S07]  /*24b0*/  IMAD.MOV.U32 R31, RZ, RZ, R15 ;  /* 0x000000ffff1f7224 */ /* 0x000fce00078e000f */
.L_x_31:
[----:B-1----:R-:W-:Y:S05]  /*24c0*/  BSYNC.RECONVERGENT B0 ;  /* 0x0000000000007941 */ /* 0x002fea0003800200 */
.L_x_30:
[----:B------:R-:W-:Y:S01]  /*24d0*/  DADD R30, R30, R28 ;  /* 0x000000001e1e7229 */ /* 0x000fe2000000001c */
[----:B------:R-:W-:Y:S07]  /*24e0*/  BSSY.RECONVERGENT B0, `(.L_x_32) ;  /* 0x000001f000007945 */ /* 0x000fee0003800200 */
[----:B------:R-:W-:-:S14]  /*24f0*/  DSETP.NEU.AND P2, PT, |R30|, +INF , PT ;  /* 0x7ff000001e00742a */ /* 0x000fdc0003f4d200 */
[----:B------:R-:W-:Y:S05]  /*2500*/  @!P2 BRA `(.L_x_33) ;  /* 0x000000000068a947 */ /* 0x000fea0003800000 */
        /* <DEDUP_REMOVED lines=23> */
.L_x_35:
[----:B------:R-:W-:Y:S05]  /*2680*/  BSYNC.RECONVERGENT B1 ;  /* 0x0000000000017941 */ /* 0x000fea0003800200 */
.L_x_34:
[----:B------:R-:W-:Y:S01]  /*2690*/  IADD3 R25, PT, PT, R8, 0x1, RZ ;  /* 0x0000000108197810 */ /* 0x000fe20007ffe0ff */
[----:B------:R-:W-:Y:S06]  /*26a0*/  BRA `(.L_x_36) ;  /* 0x0000000000087947 */ /* 0x000fec0003800000 */
.L_x_33:
[----:B------:R-:W-:Y:S01]  /*26b0*/  DMUL R36, RZ, R30 ;  /* 0x0000001eff247228 */ /* 0x000fe20000000000 */
[----:B------:R-:W-:-:S10]  /*26c0*/  IMAD.MOV.U32 R25, RZ, RZ, 0x1 ;  /* 0x00000001ff197424 */ /* 0x000fd400078e00ff */
.L_x_36:
[----:B------:R-:W-:Y:S05]  /*26d0*/  BSYNC.RECONVERGENT B0 ;  /* 0x0000000000007941 */ /* 0x000fea0003800200 */
.L_x_32:
[----:B------:R-:W-:-:S05]  /*26e0*/  IMAD.SHL.U32 R8, R25, 0x40, RZ ;  /* 0x0000004019087824 */ /* 0x000fca00078e00ff */
        /* <DEDUP_REMOVED lines=33> */
[----:B------:R-:W-:Y:S01]  /*2900*/  DMUL R34, R30, UR16 ;  /* 0x000000101e227c28 */ /* 0x000fe20008000000 */
[----:B------:R-:W-:Y:S01]  /*2910*/  UMOV UR16, 0x54442d18 ;  /* 0x54442d1800107882 */ /* 0x000fe20000000000 */
[----:B------:R-:W-:-:S08]  /*2920*/  UMOV UR17, 0x3ff921fb ;  /* 0x3ff921fb00117882 */ /* 0x000fd00000000000 */
[----:B------:R-:W2:Y:S08]  /*2930*/  F2I.F64 R34, R34 ;  /* 0x0000002200227311 */ /* 0x000eb00000301100 */
[----:B--2---:R-:W0:Y:S02]  /*2940*/  I2F.F64 R32, R34 ;  /* 0x0000002200207312 */ /* 0x004e240000201c00 */
        /* <DEDUP_REMOVED lines=8> */
[----:B------:R-:W-:Y:S01]  /*29d0*/  BSSY.RECONVERGENT B1, `(.L_x_40) ;  /* 0x0000005000017945 */ /* 0x000fe20003800200 */
[----:B------:R-:W-:Y:S01]  /*29e0*/  MOV R14, R30 ;  /* 0x0000001e000e7202 */ /* 0x000fe20000000f00 */
[----:B------:R-:W-:Y:S01]  /*29f0*/  IMAD.MOV.U32 R13, RZ, RZ, R31 ;  /* 0x000000ffff0d7224 */ /* 0x000fe200078e001f */
[----:B------:R-:W-:-:S07]  /*2a00*/  MOV R12, 0x2a20 ;  /* 0x00002a20000c7802 */ /* 0x000fce0000000f00 */
[----:B-1---5:R-:W-:Y:S05]  /*2a10*/  CALL.REL.NOINC `($cuda_image$__internal_trig_reduction_slowpathd) ;  /* 0x0000001000647944 */ /* 0x022fea0003c00000 */
[----:B------:R-:W-:Y:S05]  /*2a20*/  BSYNC.RECONVERGENT B1 ;  /* 0x0000000000017941 */ /* 0x000fea0003800200 */
.L_x_40:
[----:B------:R-:W-:Y:S02]  /*2a30*/  IMAD.MOV.U32 R34, RZ, RZ, R8 ;  /* 0x000000ffff227224 */ /* 0x000fe400078e0008 */
[----:B------:R-:W-:Y:S02]  /*2a40*/  IMAD.MOV.U32 R32, RZ, RZ, R14 ;  /* 0x000000ffff207224 */ /* 0x000fe400078e000e */
[----:B------:R-:W-:Y:S01]  /*2a50*/  IMAD.MOV.U32 R33, RZ, RZ, R15 ;  /* 0x000000ffff217224 */ /* 0x000fe200078e000f */
[----:B------:R-:W-:Y:S06]  /*2a60*/  BRA `(.L_x_39) ;  /* 0x0000000000087947 */ /* 0x000fec0003800000 */
.L_x_38:
[----:B------:R-:W-:Y:S01]  /*2a70*/  DMUL R32, RZ, R30 ;  /* 0x0000001eff207228 */ /* 0x000fe20000000000 */
[----:B------:R-:W-:-:S10]  /*2a80*/  IMAD.MOV.U32 R34, RZ, RZ, RZ ;  /* 0x000000ffff227224 */ /* 0x000fd400078e00ff */
.L_x_39:
[----:B------:R-:W-:Y:S05]  /*2a90*/  BSYNC.RECONVERGENT B0 ;  /* 0x0000000000007941 */ /* 0x000fea0003800200 */
.L_x_37:
[----:B0-----:R-:W-:-:S04]  /*2aa0*/  SHF.L.U32 R8, R34, 0x6, RZ ;  /* 0x0000000622087819 */ /* 0x001fc800000006ff */
        /* <DEDUP_REMOVED lines=9> */
[----:B------:R-:W-:Y:S01]  /*2b40*/  UIADD3 UR7, UPT, UPT, UR7, 0x1, URZ ;  /* 0x0000000107077890 */ /* 0x000fe2000fffe0ff */
[----:B------:R-:W-:Y:S01]  /*2b50*/  ISETP.NE.U32.AND P0, PT, R30, 0x1, PT ;  /* 0x000000011e00780c */ /* 0x000fe20003f05070 */
[----:B------:R-:W-:Y:S01]  /*2b60*/  IMAD.MOV.U32 R30, RZ, RZ, 0x20fd8164 ;  /* 0x20fd8164ff1e7424 */ /* 0x000fe200078e00ff */
[----:B------:R-:W-:Y:S01]  /*2b70*/  DADD R26, R26, 1 ;  /* 0x3ff000001a1a7429 */ /* 0x000fe20000000000 */
[----:B------:R-:W-:Y:S01]  /*2b80*/  UISETP.NE.AND UP0, UPT, UR7, URZ, UPT ;  /* 0x000000ff0700728c */ /* 0x000fe2000bf05270 */
[----:B------:R-:W-:Y:S01]  /*2b90*/  FSEL R31, -R31, 0.11223486810922622681, !P0 ;  /* 0x3de5db651f1f7808 */ /* 0x000fe20004000100 */
[----:B------:R-:W-:Y:S01]  /*2ba0*/  UIADD3 UR6, UPT, UPT, UR6, 0x1, URZ ;  /* 0x0000000106067890 */ /* 0x000fe2000fffe0ff */
        /* <DEDUP_REMOVED lines=21> */
[----:B------:R-:W-:Y:S01]  /*2d00*/  FADD R7, R24, R7 ;  /* 0x0000000718077221 */ /* 0x000fe20000000000 */
[----:B------:R-:W-:Y:S06]  /*2d10*/  BRA.U UP0, `(.L_x_41) ;  /* 0xfffffff500587547 */ /* 0x000fec000b83ffff */
[----:B------:R-:W0:Y:S01]  /*2d20*/  LDCU UR6, c[0x0][0x3e0] ;  /* 0x00007c00ff0677ac */ /* 0x000e220008000800 */
[----:B------:R-:W-:-:S04]  /*2d30*/  UIADD3 UR4, UPT, UPT, UR4, 0x1, URZ ;  /* 0x0000000104047890 */ /* 0x000fc8000fffe0ff */
[----:B0-----:R-:W-:-:S09]  /*2d40*/  UISETP.NE.AND UP0, UPT, UR4, UR6, UPT ;  /* 0x000000060400728c */ /* 0x001fd2000bf05270 */
[----:B------:R-:W-:Y:S05]  /*2d50*/  BRA.U UP0, `(.L_x_42) ;  /* 0xffffffed00287547 */ /* 0x000fea000b83ffff */
.L_x_0:
[----:B------:R-:W0:Y:S01]  /*2d60*/  LDCU.64 UR6, c[0x0][0x3d8] ;  /* 0x00007b00ff0677ac */ /* 0x000e220008000a00 */
[----:B-----5:R-:W1:Y:S08]  /*2d70*/  LDC.64 R4, c[0x0][0x380] ;  /* 0x0000e000ff047b82 */ /* 0x020e700000000a00 */
[----:B------:R-:W2:Y:S01]  /*2d80*/  LDC.64 R8, c[0x0][0x388] ;  /* 0x0000e200ff087b82 */ /* 0x000ea20000000a00 */
[----:B0-----:R-:W-:-:S04]  /*2d90*/  IMAD R3, R0, UR6, R3 ;  /* 0x0000000600037c24 */ /* 0x001fc8000f8e0203 */
[----:B------:R-:W-:-:S04]  /*2da0*/  IMAD R11, R3, UR7, R6 ;  /* 0x00000007030b7c24 */ /* 0x000fc8000f8e0206 */
[----:B-1----:R-:W-:-:S05]  /*2db0*/  IMAD.WIDE R2, R11, 0x4, R4 ;  /* 0x000000040b027825 */ /* 0x002fca00078e0204 */
[----:B------:R-:W-:Y:S01]  /*2dc0*/  STG.E desc[UR12][R2.64], R20 ;  /* 0x0000001402007986 */ /* 0x000fe2000c10190c */
[----:B--2---:R-:W-:-:S05]  /*2dd0*/  IMAD.WIDE R4, R11, 0x4, R8 ;  /* 0x000000040b047825 */ /* 0x004fca00078e0208 */
[----:B------:R-:W-:Y:S01]  /*2de0*/  STG.E desc[UR12][R4.64], R7 ;  /* 0x0000000704007986 */ /* 0x000fe2000c10190c */
[----:B------:R-:W-:Y:S05]  /*2df0*/  EXIT ;  /* 0x000000000000794d */ /* 0x000fea0003800000 */
        .weak           $__internal_0_$__cuda_sm20_div_rn_f64_full
        .type           $__internal_0_$__cuda_sm20_div_rn_f64_full,@function
        .size           $__internal_0_$__cuda_sm20_div_rn_f64_full,($__internal_1_$__cuda_sm20_sqrt_rn_f32_slowpath - $__internal_0_$__cuda_sm20_div_rn_f64_full)
$__internal_0_$__cuda_sm20_div_rn_f64_full:
[C---:B------:R-:W-:Y:S01]  /*2e00*/  FSETP.GEU.AND P0, PT, |R9|.reuse, 1.469367938527859385e-39, PT ;  /* 0x001000000900780b */ /* 0x040fe20003f0e200 */
[----:B------:R-:W-:Y:S01]  /*2e10*/  IMAD.MOV.U32 R14, RZ, RZ, 0x1 ;  /* 0x00000001ff0e7424 */ /* 0x000fe200078e00ff */
[----:B------:R-:W-:Y:S01]  /*2e20*/  LOP3.LUT R30, R9, 0x800fffff, RZ, 0xc0, !PT ;  /* 0x800fffff091e7812 */ /* 0x000fe200078ec0ff */
[----:B------:R-:W-:Y:S01]  /*2e30*/  IMAD.MOV.U32 R18, RZ, RZ, R10 ;  /* 0x000000ffff127224 */ /* 0x000fe200078e000a */
[C---:B------:R-:W-:Y:S01]  /*2e40*/  FSETP.GEU.AND P2, PT, |R11|.reuse, 1.469367938527859385e-39, PT ;  /* 0x001000000b00780b */ /* 0x040fe20003f4e200 */
[----:B------:R-:W-:Y:S01]  /*2e50*/  BSSY.RECONVERGENT B2, `(.L_x_43) ;  /* 0x0000052000027945 */ /* 0x000fe20003800200 */
[----:B------:R-:W-:Y:S01]  /*2e60*/  LOP3.LUT R31, R30, 0x3ff00000, RZ, 0xfc, !PT ;  /* 0x3ff000001e1f7812 */ /* 0x000fe200078efcff */
[----:B------:R-:W-:Y:S01]  /*2e70*/  IMAD.MOV.U32 R30, RZ, RZ, R8 ;  /* 0x000000ffff1e7224 */ /* 0x000fe200078e0008 */
[----:B------:R-:W-:Y:S02]  /*2e80*/  LOP3.LUT R25, R11, 0x7ff00000, RZ, 0xc0, !PT ;  /* 0x7ff000000b197812 */ /* 0x000fe400078ec0ff */
[----:B------:R-:W-:-:S02]  /*2e90*/  LOP3.LUT R34, R9, 0x7ff00000, RZ, 0xc0, !PT ;  /* 0x7ff0000009227812 */ /* 0x000fc400078ec0ff */
[----:B------:R-:W-:Y:S01]  /*2ea0*/  MOV R33, 0x1ca00000 ;  /* 0x1ca0000000217802 */ /* 0x000fe20000000f00 */
[----:B------:R-:W-:Y:S01]  /*2eb0*/  @!P0 DMUL R30, R8, 8.98846567431157953865e+307 ;  /* 0x7fe00000081e8828 */ /* 0x000fe20000000000 */
[----:B------:R-:W-:-:S03]  /*2ec0*/  ISETP.GE.U32.AND P1, PT, R25, R34, PT ;  /* 0x000000221900720c */ /* 0x000fc60003f26070 */
[----:B------:R-:W-:Y:S02]  /*2ed0*/  @!P2 LOP3.LUT R16, R9, 0x7ff00000, RZ, 0xc0, !PT ;  /* 0x7ff000000910a812 */ /* 0x000fe400078ec0ff */
[----:B------:R-:W0:Y:S01]  /*2ee0*/  MUFU.RCP64H R15, R31 ;  /* 0x0000001f000f7308 */ /* 0x000e220000001800 */
[----:B------:R-:W-:Y:S02]  /*2ef0*/  SEL R19, R33, 0x63400000, !P1 ;  /* 0x6340000021137807 */ /* 0x000fe40004800000 */
[----:B------:R-:W-:Y:S02]  /*2f00*/  @!P2 ISETP.GE.U32.AND P3, PT, R25, R16, PT ;  /* 0x000000101900a20c */ /* 0x000fe40003f66070 */
[----:B------:R-:W-:Y:S02]  /*2f10*/  LOP3.LUT R19, R19, 0x800fffff, R11, 0xf8, !PT ;  /* 0x800fffff13137812 */ /* 0x000fe400078ef80b */
[----:B------:R-:W-:Y:S01]  /*2f20*/  @!P0 LOP3.LUT R34, R31, 0x7ff00000, RZ, 0xc0, !PT ;  /* 0x7ff000001f228812 */ /* 0x000fe200078ec0ff */
[----:B0-----:R-:W-:-:S08]  /*2f30*/  DFMA R12, R14, -R30, 1 ;  /* 0x3ff000000e0c742b */ /* 0x001fd0000000081e */
[----:B------:R-:W-:-:S08]  /*2f40*/  DFMA R12, R12, R12, R12 ;  /* 0x0000000c0c0c722b */ /* 0x000fd0000000000c */
[----:B------:R-:W-:Y:S01]  /*2f50*/  DFMA R12, R14, R12, R14 ;  /* 0x0000000c0e0c722b */ /* 0x000fe2000000000e */
[----:B------:R-:W-:Y:S01]  /*2f60*/  @!P2 SEL R15, R33, 0x63400000, !P3 ;  /* 0x63400000210fa807 */ /* 0x000fe20005800000 */
[----:B------:R-:W-:-:S03]  /*2f70*/  @!P2 IMAD.MOV.U32 R14, RZ, RZ, RZ ;  /* 0x000000ffff0ea224 */ /* 0x000fc600078e00ff */
[----:B------:R-:W-:-:S03]  /*2f80*/  @!P2 LOP3.LUT R15, R15, 0x80000000, R11, 0xf8, !PT ;  /* 0x800000000f0fa812 */ /* 0x000fc600078ef80b */
[----:B------:R-:W-:Y:S01]  /*2f90*/  DFMA R16, R12, -R30, 1 ;  /* 0x3ff000000c10742b */ /* 0x000fe2000000081e */
[----:B------:R-:W-:-:S06]  /*2fa0*/  @!P2 LOP3.LUT R15, R15, 0x100000, RZ, 0xfc, !PT ;  /* 0x001000000f0fa812 */ /* 0x000fcc00078efcff */
[----:B------:R-:W-:Y:S02]  /*2fb0*/  @!P2 DFMA R18, R18, 2, -R14 ;  /* 0x400000001212a82b */ /* 0x000fe4000000080e */
[----:B------:R-:W-:-:S08]  /*2fc0*/  DFMA R16, R12, R16, R12 ;  /* 0x000000100c10722b */ /* 0x000fd0000000000c */
[----:B------:R-:W-:-:S08]  /*2fd0*/  DMUL R14, R16, R18 ;  /* 0x00000012100e7228 */ /* 0x000fd00000000000 */
[----:B------:R-:W-:-:S08]  /*2fe0*/  DFMA R12, R14, -R30, R18 ;  /* 0x8000001e0e0c722b */ /* 0x000fd00000000012 */
[----:B------:R-:W-:Y:S01]  /*2ff0*/  DFMA R12, R16, R12, R14 ;  /* 0x0000000c100c722b */ /* 0x000fe2000000000e */
[----:B------:R-:W-:Y:S01]  /*3000*/  IMAD.MOV.U32 R16, RZ, RZ, R25 ;  /* 0x000000ffff107224 */ /* 0x000fe200078e0019 */
[----:B------:R-:W-:-:S05]  /*3010*/  @!P2 LOP3.LUT R16, R19, 0x7ff00000, RZ, 0xc0, !PT ;  /* 0x7ff000001310a812 */ /* 0x000fca00078ec0ff */
[----:B------:R-:W-:-:S05]  /*3020*/  VIADD R14, R16, 0xffffffff ;  /* 0xffffffff100e7836 */ /* 0x000fca0000000000 */
[----:B------:R-:W-:Y:S01]  /*3030*/  ISETP.GT.U32.AND P0, PT, R14, 0x7feffffe, PT ;  /* 0x7feffffe0e00780c */ /* 0x000fe20003f04070 */
[----:B------:R-:W-:-:S05]  /*3040*/  VIADD R14, R34, 0xffffffff ;  /* 0xffffffff220e7836 */ /* 0x000fca0000000000 */
[----:B------:R-:W-:-:S13]  /*3050*/  ISETP.GT.U32.OR P0, PT, R14, 0x7feffffe, P0 ;  /* 0x7feffffe0e00780c */ /* 0x000fda0000704470 */
[----:B------:R-:W-:Y:S05]  /*3060*/  @P0 BRA `(.L_x_44) ;  /* 0x00000000006c0947 */ /* 0x000fea0003800000 */
[----:B------:R-:W-:-:S04]  /*3070*/  LOP3.LUT R14, R9, 0x7ff00000, RZ, 0xc0, !PT ;  /* 0x7ff00000090e7812 */ /* 0x000fc800078ec0ff */
[CC--:B------:R-:W-:Y:S02]  /*3080*/  VIADDMNMX R10, R25.reuse, -R14.reuse, 0xb9600000, !PT ;  /* 0xb9600000190a7446 */ /* 0x0c0fe4000780090e */
[----:B------:R-:W-:Y:S02]  /*3090*/  ISETP.GE.U32.AND P0, PT, R25, R14, PT ;  /* 0x0000000e1900720c */ /* 0x000fe40003f06070 */
[----:B------:R-:W-:Y:S02]  /*30a0*/  VIMNMX R10, PT, PT, R10, 0x46a00000, PT ;  /* 0x46a000000a0a7848 */ /* 0x000fe40003fe0100 */
[----:B------:R-:W-:-:S04]  /*30b0*/  SEL R33, R33, 0x63400000, !P0 ;  /* 0x6340000021217807 */ /* 0x000fc80004000000 */
[----:B------:R-:W-:Y:S01]  /*30c0*/  IADD3 R16, PT, PT, -R33, R10, RZ ;  /* 0x0000000a21107210 */ /* 0x000fe20007ffe1ff */
[----:B------:R-:W-:-:S04]  /*30d0*/  IMAD.MOV.U32 R10, RZ, RZ, RZ ;  /* 0x000000ffff0a7224 */ /* 0x000fc800078e00ff */
[----:B------:R-:W-:-:S06]  /*30e0*/  VIADD R11, R16, 0x7fe00000 ;  /* 0x7fe00000100b7836 */ /* 0x000fcc0000000000 */
[----:B------:R-:W-:-:S10]  /*30f0*/  DMUL R14, R12, R10 ;  /* 0x0000000a0c0e7228 */ /* 0x000fd40000000000 */
[----:B------:R-:W-:-:S13]  /*3100*/  FSETP.GTU.AND P0, PT, |R15|, 1.469367938527859385e-39, PT ;  /* 0x001000000f00780b */ /* 0x000fda0003f0c200 */
[----:B------:R-:W-:Y:S05]  /*3110*/  @P0 BRA `(.L_x_45) ;  /* 0x0000000000940947 */ /* 0x000fea0003800000 */
[----:B------:R-:W-:Y:S01]  /*3120*/  DFMA R18, R12, -R30, R18 ;  /* 0x8000001e0c12722b */ /* 0x000fe20000000012 */
[----:B------:R-:W-:-:S09]  /*3130*/  IMAD.MOV.U32 R10, RZ, RZ, RZ ;  /* 0x000000ffff0a7224 */ /* 0x000fd200078e00ff */
[C---:B------:R-:W-:Y:S02]  /*3140*/  FSETP.NEU.AND P0, PT, R19.reuse, RZ, PT ;  /* 0x000000ff1300720b */ /* 0x040fe40003f0d000 */
[----:B------:R-:W-:-:S04]  /*3150*/  LOP3.LUT R17, R19, 0x80000000, R9, 0x48, !PT ;  /* 0x8000000013117812 */ /* 0x000fc800078e4809 */
[----:B------:R-:W-:-:S07]  /*3160*/  LOP3.LUT R11, R17, R11, RZ, 0xfc, !PT ;  /* 0x0000000b110b7212 */ /* 0x000fce00078efcff */
[----:B------:R-:W-:Y:S05]  /*3170*/  @!P0 BRA `(.L_x_45) ;  /* 0x00000000007c8947 */ /* 0x000fea0003800000 */
[----:B------:R-:W-:Y:S01]  /*3180*/  IMAD.MOV R9, RZ, RZ, -R16 ;  /* 0x000000ffff097224 */ /* 0x000fe200078e0a10 */
[----:B------:R-:W-:Y:S01]  /*3190*/  DMUL.RP R10, R12, R10 ;  /* 0x0000000a0c0a7228 */ /* 0x000fe20000008000 */
[----:B------:R-:W-:-:S06]  /*31a0*/  IMAD.MOV.U32 R8, RZ, RZ, RZ ;  /* 0x000000ffff087224 */ /* 0x000fcc00078e00ff */
[----:B------:R-:W-:-:S03]  /*31b0*/  DFMA R8, R14, -R8, R12 ;  /* 0x800000080e08722b */ /* 0x000fc6000000000c */
[----:B------:R-:W-:-:S03]  /*31c0*/  LOP3.LUT R17, R11, R17, RZ, 0x3c, !PT ;  /* 0x000000110b117212 */ /* 0x000fc600078e3cff */
[----:B------:R-:W-:-:S04]  /*31d0*/  IADD3 R8, PT, PT, -R16, -0x43300000, RZ ;  /* 0xbcd0000010087810 */ /* 0x000fc80007ffe1ff */
[----:B------:R-:W-:-:S04]  /*31e0*/  FSETP.NEU.AND P0, PT, |R9|, R8, PT ;  /* 0x000000080900720b */ /* 0x000fc80003f0d200 */
[----:B------:R-:W-:Y:S02]  /*31f0*/  FSEL R14, R10, R14, !P0 ;  /* 0x0000000e0a0e7208 */ /* 0x000fe40004000000 */
[----:B------:R-:W-:Y:S01]  /*3200*/  FSEL R15, R17, R15, !P0 ;  /* 0x0000000f110f7208 */ /* 0x000fe20004000000 */
[----:B------:R-:W-:Y:S06]  /*3210*/  BRA `(.L_x_45) ;  /* 0x0000000000547947 */ /* 0x000fec0003800000 */
.L_x_44:
[----:B------:R-:W-:-:S14]  /*3220*/  DSETP.NAN.AND P0, PT, R10, R10, PT ;  /* 0x0000000a0a00722a */ /* 0x000fdc0003f08000 */
[----:B------:R-:W-:Y:S05]  /*3230*/  @P0 BRA `(.L_x_46) ;  /* 0x0000000000440947 */ /* 0x000fea0003800000 */
[----:B------:R-:W-:-:S14]  /*3240*/  DSETP.NAN.AND P0, PT, R8, R8, PT ;  /* 0x000000080800722a */ /* 0x000fdc0003f08000 */
[----:B------:R-:W-:Y:S05]  /*3250*/  @P0 BRA `(.L_x_47) ;  /* 0x0000000000300947 */ /* 0x000fea0003800000 */
[----:B------:R-:W-:Y:S01]  /*3260*/  ISETP.NE.AND P0, PT, R16, R34, PT ;  /* 0x000000221000720c */ /* 0x000fe20003f05270 */
[----:B------:R-:W-:Y:S01]  /*3270*/  IMAD.MOV.U32 R15, RZ, RZ, -0x80000 ;  /* 0xfff80000ff0f7424 */ /* 0x000fe200078e00ff */
[----:B------:R-:W-:-:S11]  /*3280*/  MOV R14, 0x0 ;  /* 0x00000000000e7802 */ /* 0x000fd60000000f00 */
[----:B------:R-:W-:Y:S05]  /*3290*/  @!P0 BRA `(.L_x_45) ;  /* 0x0000000000348947 */ /* 0x000fea0003800000 */
[----:B------:R-:W-:Y:S02]  /*32a0*/  ISETP.NE.AND P0, PT, R16, 0x7ff00000, PT ;  /* 0x7ff000001000780c */ /* 0x000fe40003f05270 */
[----:B------:R-:W-:Y:S02]  /*32b0*/  LOP3.LUT R15, R11, 0x80000000, R9, 0x48, !PT ;  /* 0x800000000b0f7812 */ /* 0x000fe400078e4809 */
[----:B------:R-:W-:-:S13]  /*32c0*/  ISETP.EQ.OR P0, PT, R34, RZ, !P0 ;  /* 0x000000ff2200720c */ /* 0x000fda0004702670 */
[----:B------:R-:W-:Y:S01]  /*32d0*/  @P0 LOP3.LUT R8, R15, 0x7ff00000, RZ, 0xfc, !PT ;  /* 0x7ff000000f080812 */ /* 0x000fe200078efcff */
[----:B------:R-:W-:Y:S02]  /*32e0*/  @!P0 IMAD.MOV.U32 R14, RZ, RZ, RZ ;  /* 0x000000ffff0e8224 */ /* 0x000fe400078e00ff */
[----:B------:R-:W-:Y:S02]  /*32f0*/  @P0 IMAD.MOV.U32 R14, RZ, RZ, RZ ;  /* 0x000000ffff0e0224 */ /* 0x000fe400078e00ff */
[----:B------:R-:W-:Y:S01]  /*3300*/  @P0 IMAD.MOV.U32 R15, RZ, RZ, R8 ;  /* 0x000000ffff0f0224 */ /* 0x000fe200078e0008 */
[----:B------:R-:W-:Y:S06]  /*3310*/  BRA `(.L_x_45) ;  /* 0x0000000000147947 */ /* 0x000fec0003800000 */
.L_x_47:
[----:B------:R-:W-:Y:S01]  /*3320*/  LOP3.LUT R15, R9, 0x80000, RZ, 0xfc, !PT ;  /* 0x00080000090f7812 */ /* 0x000fe200078efcff */
[----:B------:R-:W-:Y:S01]  /*3330*/  IMAD.MOV.U32 R14, RZ, RZ, R8 ;  /* 0x000000ffff0e7224 */ /* 0x000fe200078e0008 */
[----:B------:R-:W-:Y:S06]  /*3340*/  BRA `(.L_x_45) ;  /* 0x0000000000087947 */ /* 0x000fec0003800000 */
.L_x_46:
[----:B------:R-:W-:Y:S02]  /*3350*/  LOP3.LUT R15, R11, 0x80000, RZ, 0xfc, !PT ;  /* 0x000800000b0f7812 */ /* 0x000fe400078efcff */
[----:B------:R-:W-:-:S07]  /*3360*/  MOV R14, R10 ;  /* 0x0000000a000e7202 */ /* 0x000fce0000000f00 */
.L_x_45:
[----:B------:R-:W-:Y:S05]  /*3370*/  BSYNC.RECONVERGENT B2 ;  /* 0x0000000000027941 */ /* 0x000fea0003800200 */
.L_x_43:
[----:B------:R-:W-:-:S04]  /*3380*/  IMAD.MOV.U32 R33, RZ, RZ, 0x0 ;  /* 0x00000000ff217424 */ /* 0x000fc800078e00ff */
[----:B------:R-:W-:Y:S05]  /*3390*/  RET.REL.NODEC R32 `(cuda_image) ;  /* 0xffffffcc20187950 */ /* 0x000fea0003c3ffff */
        .weak           $__internal_1_$__cuda_sm20_sqrt_rn_f32_slowpath
        .type           $__internal_1_$__cuda_sm20_sqrt_rn_f32_slowpath,@function
        .size           $__internal_1_$__cuda_sm20_sqrt_rn_f32_slowpath,($__internal_2_$__cuda_sm3x_div_rn_noftz_f32_slowpath - $__internal_1_$__cuda_sm20_sqrt_rn_f32_slowpath)
$__internal_1_$__cuda_sm20_sqrt_rn_f32_slowpath:
[----:B------:R-:W-:-:S13]  /*33a0*/  LOP3.LUT P1, RZ, R8, 0x7fffffff, RZ, 0xc0, !PT ;  /* 0x7fffffff08ff7812 */ /* 0x000fda000782c0ff */
[----:B------:R-:W-:Y:S01]  /*33b0*/  @!P1 IMAD.MOV.U32 R9, RZ, RZ, R8 ;  /* 0x000000ffff099224 */ /* 0x000fe200078e0008 */
[----:B------:R-:W-:Y:S06]  /*33c0*/  @!P1 BRA `(.L_x_48) ;  /* 0x0000000000409947 */ /* 0x000fec0003800000 */
[----:B------:R-:W-:-:S13]  /*33d0*/  FSETP.GEU.FTZ.AND P1, PT, R8, RZ, PT ;  /* 0x000000ff0800720b */ /* 0x000fda0003f3e000 */
[----:B------:R-:W-:Y:S01]  /*33e0*/  @!P1 IMAD.MOV.U32 R9, RZ, RZ, 0x7fffffff ;  /* 0x7fffffffff099424 */ /* 0x000fe200078e00ff */
[----:B------:R-:W-:Y:S06]  /*33f0*/  @!P1 BRA `(.L_x_48) ;  /* 0x0000000000349947 */ /* 0x000fec0003800000 */
[----:B------:R-:W-:-:S13]  /*3400*/  FSETP.GTU.FTZ.AND P1, PT, |R8|, +INF , PT ;  /* 0x7f8000000800780b */ /* 0x000fda0003f3c200 */
[----:B------:R-:W-:Y:S01]  /*3410*/  @P1 FADD.FTZ R9, R8, 1 ;  /* 0x3f80000008091421 */ /* 0x000fe20000010000 */
[----:B------:R-:W-:Y:S06]  /*3420*/  @P1 BRA `(.L_x_48) ;  /* 0x0000000000281947 */ /* 0x000fec0003800000 */
[----:B------:R-:W-:-:S13]  /*3430*/  FSETP.NEU.FTZ.AND P1, PT, |R8|, +INF , PT ;  /* 0x7f8000000800780b */ /* 0x000fda0003f3d200 */
[----:B------:R-:W-:-:S04]  /*3440*/  @P1 FFMA R18, R8, 1.84467440737095516160e+19, RZ ;  /* 0x5f80000008121823 */ /* 0x000fc800000000ff */
[----:B------:R-:W0:Y:S02]  /*3450*/  @P1 MUFU.RSQ R9, R18 ;  /* 0x0000001200091308 */ /* 0x000e240000001400 */
[----:B0-----:R-:W-:Y:S01]  /*3460*/  @P1 FMUL.FTZ R19, R18, R9 ;  /* 0x0000000912131220 */ /* 0x001fe20000410000 */
[----:B------:R-:W-:Y:S01]  /*3470*/  @P1 FMUL.FTZ R24, R9, 0.5 ;  /* 0x3f00000009181820 */ /* 0x000fe20000410000 */
[----:B------:R-:W-:Y:S02]  /*3480*/  @!P1 IMAD.MOV.U32 R9, RZ, RZ, R8 ;  /* 0x000000ffff099224 */ /* 0x000fe400078e0008 */
[----:B------:R-:W-:-:S04]  /*3490*/  @P1 FADD.FTZ R21, -R19, -RZ ;  /* 0x800000ff13151221 */ /* 0x000fc80000010100 */
[----:B------:R-:W-:-:S04]  /*34a0*/  @P1 FFMA R22, R19, R21, R18 ;  /* 0x0000001513161223 */ /* 0x000fc80000000012 */
[----:B------:R-:W-:-:S04]  /*34b0*/  @P1 FFMA R22, R22, R24, R19 ;  /* 0x0000001816161223 */ /* 0x000fc80000000013 */
[----:B------:R-:W-:-:S07]  /*34c0*/  @P1 FMUL.FTZ R9, R22, 2.3283064365386962891e-10 ;  /* 0x2f80000016091820 */ /* 0x000fce0000410000 */
.L_x_48:
[----:B------:R-:W-:Y:S01]  /*34d0*/  IMAD.MOV.U32 R18, RZ, RZ, R9 ;  /* 0x000000ffff127224 */ /* 0x000fe200078e0009 */
[----:B------:R-:W-:Y:S01]  /*34e0*/  MOV R8, R25 ;  /* 0x0000001900087202 */ /* 0x000fe20000000f00 */
[----:B------:R-:W-:-:S04]  /*34f0*/  IMAD.MOV.U32 R9, RZ, RZ, 0x0 ;  /* 0x00000000ff097424 */ /* 0x000fc800078e00ff */
[----:B------:R-:W-:Y:S05]  /*3500*/  RET.REL.NODEC R8 `(cuda_image) ;  /* 0xffffffc808bc7950 */ /* 0x000fea0003c3ffff */
        .weak           $__internal_2_$__cuda_sm3x_div_rn_noftz_f32_slowpath
        .type           $__internal_2_$__cuda_sm3x_div_rn_noftz_f32_slowpath,@function
        .size           $__internal_2_$__cuda_sm3x_div_rn_noftz_f32_slowpath,($cuda_image$__internal_trig_reduction_slowpathd - $__internal_2_$__cuda_sm3x_div_rn_noftz_f32_slowpath)
$__internal_2_$__cuda_sm3x_div_rn_noftz_f32_slowpath:
[----:B------:R-:W0:Y:S01]  /*3510*/  LDC R9, c[0x0][0x3d0] ;  /* 0x0000f400ff097b82 */ /* 0x000e220000000800 */
[--C-:B------:R-:W-:Y:S01]  /*3520*/  SHF.R.U32.HI R11, RZ, 0x17, R8.reuse ;  /* 0x00000017ff0b7819 */ /* 0x100fe20000011608 */
[----:B------:R-:W1:Y:S01]  /*3530*/  LDCU UR5, c[0x0][0x3d0] ;  /* 0x00007a00ff0577ac */ /* 0x000e620008000800 */
[----:B------:R-:W-:Y:S02]  /*3540*/  BSSY.RECONVERGENT B2, `(.L_x_49) ;  /* 0x0000064000027945 */ /* 0x000fe40003800200 */
[----:B------:R-:W-:Y:S01]  /*3550*/  LOP3.LUT R17, R11, 0xff, RZ, 0xc0, !PT ;  /* 0x000000ff0b117812 */ /* 0x000fe200078ec0ff */
[----:B------:R-:W-:-:S04]  /*3560*/  IMAD.MOV.U32 R11, RZ, RZ, R8 ;  /* 0x000000ffff0b7224 */ /* 0x000fc800078e0008 */
[----:B------:R-:W-:Y:S02]  /*3570*/  VIADD R16, R17, 0xffffffff ;  /* 0xffffffff11107836 */ /* 0x000fe40000000000 */
[----:B-1----:R-:W-:Y:S01]  /*3580*/  IMAD.U32 R14, RZ, RZ, UR5 ;  /* 0x00000005ff0e7e24 */ /* 0x002fe2000f8e00ff */
[----:B0-----:R-:W-:-:S04]  /*3590*/  SHF.R.U32.HI R12, RZ, 0x17, R9 ;  /* 0x00000017ff0c7819 */ /* 0x001fc80000011609 */
[----:B------:R-:W-:-:S05]  /*35a0*/  LOP3.LUT R12, R12, 0xff, RZ, 0xc0, !PT ;  /* 0x000000ff0c0c7812 */ /* 0x000fca00078ec0ff */
[----:B------:R-:W-:-:S05]  /*35b0*/  VIADD R15, R12, 0xffffffff ;  /* 0xffffffff0c0f7836 */ /* 0x000fca0000000000 */
[----:B------:R-:W-:-:S04]  /*35c0*/  ISETP.GT.U32.AND P0, PT, R15, 0xfd, PT ;  /* 0x000000fd0f00780c */ /* 0x000fc80003f04070 */
[----:B------:R-:W-:-:S13]  /*35d0*/  ISETP.GT.U32.OR P0, PT, R16, 0xfd, P0 ;  /* 0x000000fd1000780c */ /* 0x000fda0000704470 */
[----:B------:R-:W-:Y:S01]  /*35e0*/  @!P0 MOV R13, RZ ;  /* 0x000000ff000d8202 */ /* 0x000fe20000000f00 */
[----:B------:R-:W-:Y:S06]  /*35f0*/  @!P0 BRA `(.L_x_50) ;  /* 0x00000000005c8947 */ /* 0x000fec0003800000 */
[----:B------:R-:W-:Y:S02]  /*3600*/  FSETP.GTU.FTZ.AND P0, PT, |R8|, +INF , PT ;  /* 0x7f8000000800780b */ /* 0x000fe40003f1c200 */
[----:B------:R-:W-:-:S04]  /*3610*/  FSETP.GTU.FTZ.AND P1, PT, |R9|, +INF , PT ;  /* 0x7f8000000900780b */ /* 0x000fc80003f3c200 */
[----:B------:R-:W-:-:S13]  /*3620*/  PLOP3.LUT P0, PT, P0, P1, PT, 0xf8, 0x8f ;  /* 0x00000000008f781c */ /* 0x000fda0000703f70 */
[----:B------:R-:W-:Y:S05]  /*3630*/  @P0 BRA `(.L_x_51) ;  /* 0x00000004004c0947 */ /* 0x000fea0003800000 */
[----:B------:R-:W-:-:S13]  /*3640*/  LOP3.LUT P0, RZ, R14, 0x7fffffff, R11, 0xc8, !PT ;  /* 0x7fffffff0eff7812 */ /* 0x000fda000780c80b */
[----:B------:R-:W-:Y:S05]  /*3650*/  @!P0 BRA `(.L_x_52) ;  /* 0x00000004003c8947 */ /* 0x000fea0003800000 */
[C---:B------:R-:W-:Y:S02]  /*3660*/  FSETP.NEU.FTZ.AND P2, PT, |R8|.reuse, +INF , PT ;  /* 0x7f8000000800780b */ /* 0x040fe40003f5d200 */
[----:B------:R-:W-:Y:S02]  /*3670*/  FSETP.NEU.FTZ.AND P1, PT, |R9|, +INF , PT ;  /* 0x7f8000000900780b */ /* 0x000fe40003f3d200 */
[----:B------:R-:W-:-:S11]  /*3680*/  FSETP.NEU.FTZ.AND P0, PT, |R8|, +INF , PT ;  /* 0x7f8000000800780b */ /* 0x000fd60003f1d200 */
[----:B------:R-:W-:Y:S05]  /*3690*/  @!P1 BRA !P2, `(.L_x_52) ;  /* 0x00000004002c9947 */ /* 0x000fea0005000000 */
[----:B------:R-:W-:-:S04]  /*36a0*/  LOP3.LUT P2, RZ, R11, 0x7fffffff, RZ, 0xc0, !PT ;  /* 0x7fffffff0bff7812 */ /* 0x000fc8000784c0ff */
[----:B------:R-:W-:-:S13]  /*36b0*/  PLOP3.LUT P1, PT, P1, P2, PT, 0x2f, 0xf2 ;  /* 0x0000000000f2781c */ /* 0x000fda0000f24577 */
[----:B------:R-:W-:Y:S05]  /*36c0*/  @P1 BRA `(.L_x_53) ;  /* 0x0000000400181947 */ /* 0x000fea0003800000 */
[----:B------:R-:W-:-:S04]  /*36d0*/  LOP3.LUT P1, RZ, R14, 0x7fffffff, RZ, 0xc0, !PT ;  /* 0x7fffffff0eff7812 */ /* 0x000fc8000782c0ff */
[----:B------:R-:W-:-:S13]  /*36e0*/  PLOP3.LUT P0, PT, P0, P1, PT, 0x2f, 0xf2 ;  /* 0x0000000000f2781c */ /* 0x000fda0000702577 */
[----:B------:R-:W-:Y:S05]  /*36f0*/  @P0 BRA `(.L_x_54) ;  /* 0x0000000400000947 */ /* 0x000fea0003800000 */
[----:B------:R-:W-:Y:S02]  /*3700*/  ISETP.GE.AND P0, PT, R16, RZ, PT ;  /* 0x000000ff1000720c */ /* 0x000fe40003f06270 */
[----:B------:R-:W-:-:S11]  /*3710*/  ISETP.GE.AND P1, PT, R15, RZ, PT ;  /* 0x000000ff0f00720c */ /* 0x000fd60003f26270 */
[----:B------:R-:W-:Y:S02]  /*3720*/  @P0 IMAD.MOV.U32 R13, RZ, RZ, RZ ;  /* 0x000000ffff0d0224 */ /* 0x000fe400078e00ff */
[----:B------:R-:W-:Y:S01]  /*3730*/  @!P0 FFMA R11, R8, 1.84467440737095516160e+19, RZ ;  /* 0x5f800000080b8823 */ /* 0x000fe200000000ff */
[----:B------:R-:W-:Y:S02]  /*3740*/  @!P0 IMAD.MOV.U32 R13, RZ, RZ, -0x40 ;  /* 0xffffffc0ff0d8424 */ /* 0x000fe400078e00ff */
[----:B------:R-:W-:Y:S02]  /*3750*/  @!P1 FFMA R14, R9, 1.84467440737095516160e+19, RZ ;  /* 0x5f800000090e9823 */ /* 0x000fe400000000ff */
[----:B------:R-:W-:-:S07]  /*3760*/  @!P1 VIADD R13, R13, 0x40 ;  /* 0x000000400d0d9836 */ /* 0x000fce0000000000 */
.L_x_50:
[----:B------:R-:W-:Y:S01]  /*3770*/  LEA R9, R12, 0xc0800000, 0x17 ;  /* 0xc08000000c097811 */ /* 0x000fe200078eb8ff */
[----:B------:R-:W-:Y:S04]  /*3780*/  BSSY.RECONVERGENT B3, `(.L_x_55) ;  /* 0x0000036000037945 */ /* 0x000fe80003800200 */
[----:B------:R-:W-:Y:S02]  /*3790*/  IMAD.IADD R15, R14, 0x1, -R9 ;  /* 0x000000010e0f7824 */ /* 0x000fe400078e0a09 */
[----:B------:R-:W-:Y:S02]  /*37a0*/  VIADD R14, R17, 0xffffff81 ;  /* 0xffffff81110e7836 */ /* 0x000fe40000000000 */
[----:B------:R-:W0:Y:S01]  /*37b0*/  MUFU.RCP R16, R15 ;  /* 0x0000000f00107308 */ /* 0x000e220000001000 */
[----:B------:R-:W-:Y:S01]  /*37c0*/  FADD.FTZ R18, -R15, -RZ ;  /* 0x800000ff0f127221 */ /* 0x000fe20000010100 */
[C---:B------:R-:W-:Y:S01]  /*37d0*/  IMAD R9, R14.reuse, -0x800000, R11 ;  /* 0xff8000000e097824 */ /* 0x040fe200078e020b */
[----:B------:R-:W-:-:S04]  /*37e0*/  IADD3 R12, PT, PT, R14, 0x7f, -R12 ;  /* 0x0000007f0e0c7810 */ /* 0x000fc80007ffe80c */
[----:B------:R-:W-:Y:S01]  /*37f0*/  IADD3 R12, PT, PT, R12, R13, RZ ;  /* 0x0000000d0c0c7210 */ /* 0x000fe20007ffe0ff */
[----:B0-----:R-:W-:-:S04]  /*3800*/  FFMA R17, R16, R18, 1 ;  /* 0x3f80000010117423 */ /* 0x001fc80000000012 */
[----:B------:R-:W-:-:S04]  /*3810*/  FFMA R22, R16, R17, R16 ;  /* 0x0000001110167223 */ /* 0x000fc80000000010 */
[----:B------:R-:W-:-:S04]  /*3820*/  FFMA R11, R9, R22, RZ ;  /* 0x00000016090b7223 */ /* 0x000fc800000000ff */
[----:B------:R-:W-:-:S04]  /*3830*/  FFMA R16, R18, R11, R9 ;  /* 0x0000000b12107223 */ /* 0x000fc80000000009 */
[----:B------:R-:W-:-:S04]  /*3840*/  FFMA R17, R22, R16, R11 ;  /* 0x0000001016117223 */ /* 0x000fc8000000000b */
[----:B------:R-:W-:-:S04]  /*3850*/  FFMA R18, R18, R17, R9 ;  /* 0x0000001112127223 */ /* 0x000fc80000000009 */
[----:B------:R-:W-:-:S05]  /*3860*/  FFMA R9, R22, R18, R17 ;  /* 0x0000001216097223 */ /* 0x000fca0000000011 */
[----:B------:R-:W-:-:S04]  /*3870*/  SHF.R.U32.HI R11, RZ, 0x17, R9 ;  /* 0x00000017ff0b7819 */ /* 0x000fc80000011609 */
[----:B------:R-:W-:-:S05]  /*3880*/  LOP3.LUT R11, R11, 0xff, RZ, 0xc0, !PT ;  /* 0x000000ff0b0b7812 */ /* 0x000fca00078ec0ff */
[----:B------:R-:W-:-:S04]  /*3890*/  IMAD.IADD R15, R11, 0x1, R12 ;  /* 0x000000010b0f7824 */ /* 0x000fc800078e020c */
[----:B------:R-:W-:-:S05]  /*38a0*/  VIADD R11, R15, 0xffffffff ;  /* 0xffffffff0f0b7836 */ /* 0x000fca0000000000 */
[----:B------:R-:W-:-:S13]  /*38b0*/  ISETP.GE.U32.AND P0, PT, R11, 0xfe, PT ;  /* 0x000000fe0b00780c */ /* 0x000fda0003f06070 */
[----:B------:R-:W-:Y:S05]  /*38c0*/  @!P0 BRA `(.L_x_56) ;  /* 0x0000000000808947 */ /* 0x000fea0003800000 */
[----:B------:R-:W-:-:S13]  /*38d0*/  ISETP.GT.AND P0, PT, R15, 0xfe, PT ;  /* 0x000000fe0f00780c */ /* 0x000fda0003f04270 */
[----:B------:R-:W-:Y:S05]  /*38e0*/  @P0 BRA `(.L_x_57) ;  /* 0x00000000006c0947 */ /* 0x000fea0003800000 */
[----:B------:R-:W-:-:S13]  /*38f0*/  ISETP.GE.AND P0, PT, R15, 0x1, PT ;  /* 0x000000010f00780c */ /* 0x000fda0003f06270 */
[----:B------:R-:W-:Y:S05]  /*3900*/  @P0 BRA `(.L_x_58) ;  /* 0x0000000000740947 */ /* 0x000fea0003800000 */
[----:B------:R-:W-:Y:S02]  /*3910*/  ISETP.GE.AND P0, PT, R15, -0x18, PT ;  /* 0xffffffe80f00780c */ /* 0x000fe40003f06270 */
[----:B------:R-:W-:-:S11]  /*3920*/  LOP3.LUT R9, R9, 0x80000000, RZ, 0xc0, !PT ;  /* 0x8000000009097812 */ /* 0x000fd600078ec0ff */
[----:B------:R-:W-:Y:S05]  /*3930*/  @!P0 BRA `(.L_x_58) ;  /* 0x0000000000688947 */ /* 0x000fea0003800000 */
[CCC-:B------:R-:W-:Y:S01]  /*3940*/  FFMA.RZ R11, R22.reuse, R18.reuse, R17.reuse ;  /* 0x00000012160b7223 */ /* 0x1c0fe2000000c011 */
[C---:B------:R-:W-:Y:S02]  /*3950*/  VIADD R14, R15.reuse, 0x20 ;  /* 0x000000200f0e7836 */ /* 0x040fe40000000000 */
[CCC-:B------:R-:W-:Y:S01]  /*3960*/  FFMA.RM R12, R22.reuse, R18.reuse, R17.reuse ;  /* 0x00000012160c7223 */ /* 0x1c0fe20000004011 */
[----:B------:R-:W-:Y:S02]  /*3970*/  ISETP.NE.AND P2, PT, R15, RZ, PT ;  /* 0x000000ff0f00720c */ /* 0x000fe40003f45270 */
[----:B------:R-:W-:Y:S01]  /*3980*/  LOP3.LUT R13, R11, 0x7fffff, RZ, 0xc0, !PT ;  /* 0x007fffff0b0d7812 */ /* 0x000fe200078ec0ff */
[----:B------:R-:W-:Y:S01]  /*3990*/  FFMA.RP R11, R22, R18, R17 ;  /* 0x00000012160b7223 */ /* 0x000fe20000008011 */
[----:B------:R-:W-:Y:S01]  /*39a0*/  ISETP.NE.AND P1, PT, R15, RZ, PT ;  /* 0x000000ff0f00720c */ /* 0x000fe20003f25270 */
[----:B------:R-:W-:Y:S01]  /*39b0*/  IMAD.MOV R15, RZ, RZ, -R15 ;  /* 0x000000ffff0f7224 */ /* 0x000fe200078e0a0f */
[----:B------:R-:W-:-:S02]  /*39c0*/  LOP3.LUT R13, R13, 0x800000, RZ, 0xfc, !PT ;  /* 0x008000000d0d7812 */ /* 0x000fc400078efcff */
[----:B------:R-:W-:Y:S02]  /*39d0*/  FSETP.NEU.FTZ.AND P0, PT, R11, R12, PT ;  /* 0x0000000c0b00720b */ /* 0x000fe40003f1d000 */
[----:B------:R-:W-:Y:S02]  /*39e0*/  SHF.L.U32 R14, R13, R14, RZ ;  /* 0x0000000e0d0e7219 */ /* 0x000fe400000006ff */
[----:B------:R-:W-:Y:S02]  /*39f0*/  SEL R12, R15, RZ, P2 ;  /* 0x000000ff0f0c7207 */ /* 0x000fe40001000000 */
[----:B------:R-:W-:Y:S02]  /*3a00*/  ISETP.NE.AND P1, PT, R14, RZ, P1 ;  /* 0x000000ff0e00720c */ /* 0x000fe40000f25270 */
[----:B------:R-:W-:Y:S02]  /*3a10*/  SHF.R.U32.HI R12, RZ, R12, R13 ;  /* 0x0000000cff0c7219 */ /* 0x000fe4000001160d */
[----:B------:R-:W-:-:S02]  /*3a20*/  PLOP3.LUT P0, PT, P0, P1, PT, 0xf8, 0x8f ;  /* 0x00000000008f781c */ /* 0x000fc40000703f70 */
[----:B------:R-:W-:Y:S02]  /*3a30*/  SHF.R.U32.HI R14, RZ, 0x1, R12 ;  /* 0x00000001ff0e7819 */ /* 0x000fe4000001160c */
[----:B------:R-:W-:-:S04]  /*3a40*/  SEL R11, RZ, 0x1, !P0 ;  /* 0x00000001ff0b7807 */ /* 0x000fc80004000000 */
[----:B------:R-:W-:-:S04]  /*3a50*/  LOP3.LUT R11, R11, 0x1, R14, 0xf8, !PT ;  /* 0x000000010b0b7812 */ /* 0x000fc800078ef80e */
[----:B------:R-:W-:-:S05]  /*3a60*/  LOP3.LUT R11, R11, R12, RZ, 0xc0, !PT ;  /* 0x0000000c0b0b7212 */ /* 0x000fca00078ec0ff */
[----:B------:R-:W-:-:S05]  /*3a70*/  IMAD.IADD R14, R14, 0x1, R11 ;  /* 0x000000010e0e7824 */ /* 0x000fca00078e020b */
[----:B------:R-:W-:Y:S01]  /*3a80*/  LOP3.LUT R9, R14, R9, RZ, 0xfc, !PT ;  /* 0x000000090e097212 */ /* 0x000fe200078efcff */
[----:B------:R-:W-:Y:S06]  /*3a90*/  BRA `(.L_x_58) ;  /* 0x0000000000107947 */ /* 0x000fec0003800000 */
.L_x_57:
[----:B------:R-:W-:-:S04]  /*3aa0*/  LOP3.LUT R9, R9, 0x80000000, RZ, 0xc0, !PT ;  /* 0x8000000009097812 */ /* 0x000fc800078ec0ff */
[----:B------:R-:W-:Y:S01]  /*3ab0*/  LOP3.LUT R9, R9, 0x7f800000, RZ, 0xfc, !PT ;  /* 0x7f80000009097812 */ /* 0x000fe200078efcff */
[----:B------:R-:W-:Y:S06]  /*3ac0*/  BRA `(.L_x_58) ;  /* 0x0000000000047947 */ /* 0x000fec0003800000 */
.L_x_56:
[----:B------:R-:W-:-:S07]  /*3ad0*/  LEA R9, R12, R9, 0x17 ;  /* 0x000000090c097211 */ /* 0x000fce00078eb8ff */
.L_x_58:
[----:B------:R-:W-:Y:S05]  /*3ae0*/  BSYNC.RECONVERGENT B3 ;  /* 0x0000000000037941 */ /* 0x000fea0003800200 */
.L_x_55:
[----:B------:R-:W-:Y:S05]  /*3af0*/  BRA `(.L_x_59) ;  /* 0x0000000000207947 */ /* 0x000fea0003800000 */
.L_x_54:
[----:B------:R-:W-:-:S04]  /*3b00*/  LOP3.LUT R9, R14, 0x80000000, R11, 0x48, !PT ;  /* 0x800000000e097812 */ /* 0x000fc800078e480b */
[----:B------:R-:W-:Y:S01]  /*3b10*/  LOP3.LUT R9, R9, 0x7f800000, RZ, 0xfc, !PT ;  /* 0x7f80000009097812 */ /* 0x000fe200078efcff */
[----:B------:R-:W-:Y:S06]  /*3b20*/  BRA `(.L_x_59) ;  /* 0x0000000000147947 */ /* 0x000fec0003800000 */
.L_x_53:
[----:B------:R-:W-:Y:S01]  /*3b30*/  LOP3.LUT R9, R14, 0x80000000, R11, 0x48, !PT ;  /* 0x800000000e097812 */ /* 0x000fe200078e480b */
[----:B------:R-:W-:Y:S06]  /*3b40*/  BRA `(.L_x_59) ;  /* 0x00000000000c7947 */ /* 0x000fec0003800000 */
.L_x_52:
[----:B------:R-:W0:Y:S01]  /*3b50*/  MUFU.RSQ R9, -QNAN ;  /* 0xffc0000000097908 */ /* 0x000e220000001400 */
[----:B------:R-:W-:Y:S05]  /*3b60*/  BRA `(.L_x_59) ;  /* 0x0000000000047947 */ /* 0x000fea0003800000 */
.L_x_51:
[----:B------:R-:W-:-:S07]  /*3b70*/  FADD.FTZ R9, R8, R9 ;  /* 0x0000000908097221 */ /* 0x000fce0000010000 */
.L_x_59:
[----:B------:R-:W-:Y:S05]  /*3b80*/  BSYNC.RECONVERGENT B2 ;  /* 0x0000000000027941 */ /* 0x000fea0003800200 */
.L_x_49:
[----:B------:R-:W-:-:S04]  /*3b90*/  IMAD.MOV.U32 R11, RZ, RZ, 0x0 ;  /* 0x00000000ff0b7424 */ /* 0x000fc800078e00ff */
[----:B0-----:R-:W-:Y:S05]  /*3ba0*/  RET.REL.NODEC R10 `(cuda_image) ;  /* 0xffffffc40a147950 */ /* 0x001fea0003c3ffff */
        .type           $cuda_image$__internal_trig_reduction_slowpathd,@function
        .size           $cuda_image$__internal_trig_reduction_slowpathd,(.L_x_71 - $cuda_image$__internal_trig_reduction_slowpathd)
$cuda_image$__internal_trig_reduction_slowpathd:
[----:B------:R-:W-:Y:S01]  /*3bb0*/  SHF.R.U32.HI R8, RZ, 0x14, R13 ;  /* 0x00000014ff087819 */ /* 0x000fe2000001160d */
[----:B------:R-:W-:-:S03]  /*3bc0*/  IMAD.MOV.U32 R10, RZ, RZ, RZ ;  /* 0x000000ffff0a7224 */ /* 0x000fc600078e00ff */
[----:B------:R-:W-:-:S04]  /*3bd0*/  LOP3.LUT R9, R8, 0x7ff, RZ, 0xc0, !PT ;  /* 0x000007ff08097812 */ /* 0x000fc800078ec0ff */
[----:B------:R-:W-:-:S13]  /*3be0*/  ISETP.NE.AND P0, PT, R9, 0x7ff, PT ;  /* 0x000007ff0900780c */ /* 0x000fda0003f05270 */
[----:B------:R-:W-:Y:S05]  /*3bf0*/  @!P0 BRA `(.L_x_60) ;  /* 0x00000008004c8947 */ /* 0x000fea0003800000 */
[----:B------:R-:W-:Y:S01]  /*3c00*/  VIADD R10, R9, 0xfffffc00 ;  /* 0xfffffc00090a7836 */ /* 0x000fe20000000000 */
[----:B------:R-:W-:Y:S01]  /*3c10*/  BSSY.RECONVERGENT B3, `(.L_x_61) ;  /* 0x0000030000037945 */ /* 0x000fe20003800200 */
[----:B------:R-:W-:-:S03]  /*3c20*/  CS2R R36, SRZ ;  /* 0x0000000000247805 */ /* 0x000fc6000001ff00 */
[----:B------:R-:W-:Y:S02]  /*3c30*/  SHF.R.U32.HI R9, RZ, 0x6, R10 ;  /* 0x00000006ff097819 */ /* 0x000fe4000001160a */
[----:B------:R-:W-:Y:S02]  /*3c40*/  ISETP.GE.U32.AND P0, PT, R10, 0x80, PT ;  /* 0x000000800a00780c */ /* 0x000fe40003f06070 */
[C---:B------:R-:W-:Y:S02]  /*3c50*/  IADD3 R10, PT, PT, -R9.reuse, 0x13, RZ ;  /* 0x00000013090a7810 */ /* 0x040fe40007ffe1ff */
[----:B------:R-:W-:Y:S02]  /*3c60*/  IADD3 R15, PT, PT, -R9, 0xf, RZ ;  /* 0x0000000f090f7810 */ /* 0x000fe40007ffe1ff */
[----:B------:R-:W-:-:S04]  /*3c70*/  SEL R10, R10, 0x12, P0 ;  /* 0x000000120a0a7807 */ /* 0x000fc80000000000 */
[----:B------:R-:W-:-:S13]  /*3c80*/  ISETP.GE.AND P0, PT, R15, R10, PT ;  /* 0x0000000a0f00720c */ /* 0x000fda0003f06270 */
[----:B------:R-:W-:Y:S05]  /*3c90*/  @P0 BRA `(.L_x_62) ;  /* 0x00000000009c0947 */ /* 0x000fea0003800000 */
[----:B------:R-:W0:Y:S01]  /*3ca0*/  LDC.64 R34, c[0x0][0x358] ;  /* 0x0000d600ff227b82 */ /* 0x000e220000000a00 */
[C---:B------:R-:W-:Y:S01]  /*3cb0*/  SHF.L.U64.HI R11, R14.reuse, 0xb, R13 ;  /* 0x0000000b0e0b7819 */ /* 0x040fe2000001020d */
[----:B------:R-:W-:Y:S01]  /*3cc0*/  BSSY.RECONVERGENT B4, `(.L_x_63) ;  /* 0x0000023000047945 */ /* 0x000fe20003800200 */
[----:B------:R-:W-:Y:S01]  /*3cd0*/  IMAD.SHL.U32 R14, R14, 0x800, RZ ;  /* 0x000008000e0e7824 */ /* 0x000fe200078e00ff */
[----:B------:R-:W-:Y:S01]  /*3ce0*/  IADD3 R17, PT, PT, RZ, -R9, -R10 ;  /* 0x80000009ff117210 */ /* 0x000fe20007ffe80a */
[----:B------:R-:W-:Y:S01]  /*3cf0*/  IMAD.MOV.U32 R16, RZ, RZ, RZ ;  /* 0x000000ffff107224 */ /* 0x000fe200078e00ff */
[----:B------:R-:W-:Y:S02]  /*3d00*/  LOP3.LUT R11, R11, 0x80000000, RZ, 0xfc, !PT ;  /* 0x800000000b0b7812 */ /* 0x000fe400078efcff */
[----:B------:R-:W-:-:S07]  /*3d10*/  CS2R R36, SRZ ;  /* 0x0000000000247805 */ /* 0x000fce000001ff00 */
.L_x_64:
[----:B------:R-:W1:Y:S01]  /*3d20*/  LDC.64 R18, c[0x4][RZ] ;  /* 0x01000000ff127b82 */ /* 0x000e620000000a00 */
[----:B0-----:R-:W-:Y:S02]  /*3d30*/  R2UR UR26, R34 ;  /* 0x00000000221a72ca */ /* 0x001fe400000e0000 */
[----:B------:R-:W-:Y:S01]  /*3d40*/  R2UR UR27, R35 ;  /* 0x00000000231b72ca */ /* 0x000fe200000e0000 */
[----:B-1----:R-:W-:-:S12]  /*3d50*/  IMAD.WIDE R32, R15, 0x8, R18 ;  /* 0x000000080f207825 */ /* 0x002fd800078e0212 */
[----:B------:R-:W2:Y:S01]  /*3d60*/  LDG.E.64.CONSTANT R32, desc[UR26][R32.64] ;  /* 0x0000001a20207981 */ /* 0x000ea2000c1e9b00 */
[----:B------:R-:W-:Y:S02]  /*3d70*/  VIADD R17, R17, 0x1 ;  /* 0x0000000111117836 */ /* 0x000fe40000000000 */
[----:B------:R-:W-:Y:S02]  /*3d80*/  VIADD R15, R15, 0x1 ;  /* 0x000000010f0f7836 */ /* 0x000fe40000000000 */
[----:B--2---:R-:W-:-:S04]  /*3d90*/  IMAD.WIDE.U32 R36, P3, R32, R14, R36 ;  /* 0x0000000e20247225 */ /* 0x004fc80007860024 */
[----:B------:R-:W-:Y:S02]  /*3da0*/  IMAD R18, R32, R11, RZ ;  /* 0x0000000b20127224 */ /* 0x000fe400078e02ff */
[----:B------:R-:W-:-:S03]  /*3db0*/  IMAD R19, R33, R14, RZ ;  /* 0x0000000e21137224 */ /* 0x000fc600078e02ff */
[----:B------:R-:W-:-:S04]  /*3dc0*/  IADD3 R18, P0, PT, R18, R37, RZ ;  /* 0x0000002512127210 */ /* 0x000fc80007f1e0ff */
[----:B------:R-:W-:Y:S02]  /*3dd0*/  IADD3 R19, P1, PT, R19, R18, RZ ;  /* 0x0000001213137210 */ /* 0x000fe40007f3e0ff */
[----:B------:R-:W-:Y:S01]  /*3de0*/  MOV R18, R36 ;  /* 0x0000002400127202 */ /* 0x000fe20000000f00 */
[C---:B------:R-:W-:Y:S01]  /*3df0*/  IMAD R36, R16.reuse, 0x8, R1 ;  /* 0x0000000810247824 */ /* 0x040fe200078e0201 */
[----:B------:R-:W-:-:S04]  /*3e00*/  IADD3 R16, PT, PT, R16, 0x1, RZ ;  /* 0x0000000110107810 */ /* 0x000fc80007ffe0ff */
[----:B------:R0:W-:Y:S02]  /*3e10*/  STL.64 [R36], R18 ;  /* 0x0000001224007387 */ /* 0x0001e40000100a00 */
[----:B0-----:R-:W-:-:S04]  /*3e20*/  IMAD.HI.U32 R19, R32, R11, RZ ;  /* 0x0000000b20137227 */ /* 0x001fc800078e00ff */
[----:B------:R-:W-:Y:S02]  /*3e30*/  IMAD.X R19, RZ, RZ, R19, P3 ;  /* 0x000000ffff137224 */ /* 0x000fe400018e0613 */
[----:B------:R-:W-:-:S04]  /*3e40*/  IMAD.HI.U32 R18, R33, R14, RZ ;  /* 0x0000000e21127227 */ /* 0x000fc800078e00ff */
[----:B------:R-:W-:Y:S01]  /*3e50*/  IMAD.HI.U32 R32, R33, R11, RZ ;  /* 0x0000000b21207227 */ /* 0x000fe200078e00ff */
[----:B------:R-:W-:-:S03]  /*3e60*/  IADD3.X R18, P0, PT, R18, R19, RZ, P0, !PT ;  /* 0x0000001312127210 */ /* 0x000fc6000071e4ff */
[----:B------:R-:W-:-:S05]  /*3e70*/  IMAD R19, R33, R11, RZ ;  /* 0x0000000b21137224 */ /* 0x000fca00078e02ff */
[----:B------:R-:W-:Y:S01]  /*3e80*/  IADD3.X R18, P1, PT, R19, R18, RZ, P1, !PT ;  /* 0x0000001213127210 */ /* 0x000fe20000f3e4ff */
[----:B------:R-:W-:Y:S01]  /*3e90*/  IMAD.X R19, RZ, RZ, R32, P0 ;  /* 0x000000ffff137224 */ /* 0x000fe200000e0620 */
[----:B------:R-:W-:-:S03]  /*3ea0*/  ISETP.NE.AND P0, PT, R17, -0xf, PT ;  /* 0xfffffff11100780c */ /* 0x000fc60003f05270 */
[----:B------:R-:W-:Y:S02]  /*3eb0*/  IMAD.X R19, RZ, RZ, R19, P1 ;  /* 0x000000ffff137224 */ /* 0x000fe400008e0613 */
[----:B------:R-:W-:Y:S02]  /*3ec0*/  IMAD.MOV.U32 R36, RZ, RZ, R18 ;  /* 0x000000ffff247224 */ /* 0x000fe400078e0012 */
[----:B------:R-:W-:-:S06]  /*3ed0*/  IMAD.MOV.U32 R37, RZ, RZ, R19 ;  /* 0x000000ffff257224 */ /* 0x000fcc00078e0013 */
[----:B------:R-:W-:Y:S05]  /*3ee0*/  @P0 BRA `(.L_x_64) ;  /* 0xfffffffc008c0947 */ /* 0x000fea000383ffff */
[----:B------:R-:W-:Y:S05]  /*3ef0*/  BSYNC.RECONVERGENT B4 ;  /* 0x0000000000047941 */ /* 0x000fea0003800200 */
.L_x_63:
[----:B------:R-:W-:-:S07]  /*3f00*/  IMAD.MOV.U32 R15, RZ, RZ, R10 ;  /* 0x000000ffff0f7224 */ /* 0x000fce00078e000a */
.L_x_62:
[----:B------:R-:W-:Y:S05]  /*3f10*/  BSYNC.RECONVERGENT B3 ;  /* 0x0000000000037941 */ /* 0x000fea0003800200 */
.L_x_61:
[----:B------:R-:W-:Y:S01]  /*3f20*/  LOP3.LUT P0, R19, R8, 0x3f, RZ, 0xc0, !PT ;  /* 0x0000003f08137812 */ /* 0x000fe2000780c0ff */
[----:B------:R-:W-:-:S05]  /*3f30*/  IMAD.IADD R8, R9, 0x1, R15 ;  /* 0x0000000109087824 */ /* 0x000fca00078e020f */
[----:B------:R-:W-:-:S05]  /*3f40*/  LEA R35, R8, R1, 0x3 ;  /* 0x0000000108237211 */ /* 0x000fca00078e18ff */
[----:B------:R0:W-:Y:S04]  /*3f50*/  STL.64 [R35+-0x78], R36 ;  /* 0xffff882423007387 */ /* 0x0001e80000100a00 */
[----:B------:R-:W2:Y:S04]  /*3f60*/  @P0 LDL.64 R14, [R1+0x8] ;  /* 0x00000800010e0983 */ /* 0x000ea80000100a00 */
[----:B------:R-:W3:Y:S04]  /*3f70*/  LDL.64 R8, [R1+0x10] ;  /* 0x0000100001087983 */ /* 0x000ee80000100a00 */
[----:B------:R-:W4:Y:S01]  /*3f80*/  LDL.64 R10, [R1+0x18] ;  /* 0x00001800010a7983 */ /* 0x000f220000100a00 */
[----:B------:R-:W-:Y:S01]  /*3f90*/  @P0 LOP3.LUT R33, R19, 0x3f, RZ, 0x3c, !PT ;  /* 0x0000003f13210812 */ /* 0x000fe200078e3cff */
[----:B------:R-:W-:Y:S01]  /*3fa0*/  BSSY.RECONVERGENT B3, `(.L_x_65) ;  /* 0x0000034000037945 */ /* 0x000fe20003800200 */
[----:B--2---:R-:W-:-:S02]  /*3fb0*/  @P0 SHF.R.U64 R32, R14, 0x1, R15 ;  /* 0x000000010e200819 */ /* 0x004fc4000000120f */
[----:B------:R-:W-:Y:S02]  /*3fc0*/  @P0 SHF.R.U32.HI R14, RZ, 0x1, R15 ;  /* 0x00000001ff0e0819 */ /* 0x000fe4000001160f */
[----:B---3--:R-:W-:Y:S02]  /*3fd0*/  @P0 SHF.L.U32 R15, R8, R19, RZ ;  /* 0x00000013080f0219 */ /* 0x008fe400000006ff */
[----:B------:R-:W-:Y:S02]  /*3fe0*/  @P0 SHF.R.U64 R32, R32, R33, R14 ;  /* 0x0000002120200219 */ /* 0x000fe4000000120e */
[--C-:B------:R-:W-:Y:S02]  /*3ff0*/  @P0 SHF.R.U32.HI R16, RZ, 0x1, R9.reuse ;  /* 0x00000001ff100819 */ /* 0x100fe40000011609 */
[C-C-:B------:R-:W-:Y:S02]  /*4000*/  @P0 SHF.R.U64 R17, R8.reuse, 0x1, R9.reuse ;  /* 0x0000000108110819 */ /* 0x140fe40000001209 */
[----:B------:R-:W-:-:S02]  /*4010*/  @P0 SHF.L.U64.HI R18, R8, R19, R9 ;  /* 0x0000001308120219 */ /* 0x000fc40000010209 */
[----:B------:R-:W-:Y:S02]  /*4020*/  @P0 LOP3.LUT R8, R15, R32, RZ, 0xfc, !PT ;  /* 0x000000200f080212 */ /* 0x000fe400078efcff */
[----:B------:R-:W-:Y:S02]  /*4030*/  @P0 SHF.R.U32.HI R15, RZ, R33, R14 ;  /* 0x00000021ff0f0219 */ /* 0x000fe4000001160e */
[----:B----4-:R-:W-:Y:S02]  /*4040*/  @P0 SHF.L.U32 R14, R10, R19, RZ ;  /* 0x000000130a0e0219 */ /* 0x010fe400000006ff */
[----:B------:R-:W-:Y:S02]  /*4050*/  @P0 SHF.R.U64 R17, R17, R33, R16 ;  /* 0x0000002111110219 */ /* 0x000fe40000001210 */
[----:B------:R-:W-:Y:S02]  /*4060*/  @P0 LOP3.LUT R9, R18, R15, RZ, 0xfc, !PT ;  /* 0x0000000f12090212 */ /* 0x000fe400078efcff */
[----:B------:R-:W-:-:S02]  /*4070*/  @P0 SHF.L.U64.HI R19, R10, R19, R11 ;  /* 0x000000130a130219 */ /* 0x000fc4000001020b */
[----:B------:R-:W-:Y:S01]  /*4080*/  @P0 LOP3.LUT R10, R14, R17, RZ, 0xfc, !PT ;  /* 0x000000110e0a0212 */ /* 0x000fe200078efcff */
[C---:B------:R-:W-:Y:S01]  /*4090*/  IMAD.SHL.U32 R14, R8.reuse, 0x4, RZ ;  /* 0x00000004080e7824 */ /* 0x040fe200078e00ff */
[----:B------:R-:W-:Y:S02]  /*40a0*/  @P0 SHF.R.U32.HI R16, RZ, R33, R16 ;  /* 0x00000021ff100219 */ /* 0x000fe40000011610 */
[----:B------:R-:W-:Y:S02]  /*40b0*/  SHF.L.U64.HI R8, R8, 0x2, R9 ;  /* 0x0000000208087819 */ /* 0x000fe40000010209 */
[----:B------:R-:W-:Y:S02]  /*40c0*/  @P0 LOP3.LUT R11, R19, R16, RZ, 0xfc, !PT ;  /* 0x00000010130b0212 */ /* 0x000fe400078efcff */
[----:B------:R-:W-:Y:S02]  /*40d0*/  SHF.L.W.U32.HI R9, R9, 0x2, R10 ;  /* 0x0000000209097819 */ /* 0x000fe40000010e0a */
[----:B------:R-:W-:-:S02]  /*40e0*/  IADD3 RZ, P0, PT, RZ, -R14, RZ ;  /* 0x8000000effff7210 */ /* 0x000fc40007f1e0ff */
[----:B------:R-:W-:Y:S02]  /*40f0*/  LOP3.LUT R15, RZ, R8, RZ, 0x33, !PT ;  /* 0x00000008ff0f7212 */ /* 0x000fe400078e33ff */
[----:B------:R-:W-:Y:S02]  /*4100*/  SHF.L.W.U32.HI R10, R10, 0x2, R11 ;  /* 0x000000020a0a7819 */ /* 0x000fe40000010e0b */
[----:B------:R-:W-:Y:S02]  /*4110*/  LOP3.LUT R16, RZ, R9, RZ, 0x33, !PT ;  /* 0x00000009ff107212 */ /* 0x000fe400078e33ff */
[----:B------:R-:W-:Y:S02]  /*4120*/  IADD3.X R15, P0, PT, RZ, R15, RZ, P0, !PT ;  /* 0x0000000fff0f7210 */ /* 0x000fe4000071e4ff */
[----:B------:R-:W-:Y:S02]  /*4130*/  LOP3.LUT R17, RZ, R10, RZ, 0x33, !PT ;  /* 0x0000000aff117212 */ /* 0x000fe400078e33ff */
[----:B------:R-:W-:-:S02]  /*4140*/  IADD3.X R18, P1, PT, RZ, R16, RZ, P0, !PT ;  /* 0x00000010ff127210 */ /* 0x000fc4000073e4ff */
[----:B------:R-:W-:-:S03]  /*4150*/  ISETP.GT.U32.AND P3, PT, R9, -0x1, PT ;  /* 0xffffffff0900780c */ /* 0x000fc60003f64070 */
[----:B------:R-:W-:Y:S01]  /*4160*/  IMAD.X R17, RZ, RZ, R17, P1 ;  /* 0x000000ffff117224 */ /* 0x000fe200008e0611 */
[----:B------:R-:W-:-:S04]  /*4170*/  ISETP.GT.AND.EX P0, PT, R10, -0x1, PT, P3 ;  /* 0xffffffff0a00780c */ /* 0x000fc80003f04330 */
[----:B------:R-:W-:Y:S02]  /*4180*/  SEL R16, R10, R17, P0 ;  /* 0x000000110a107207 */ /* 0x000fe40000000000 */
[----:B------:R-:W-:Y:S02]  /*4190*/  SEL R19, R9, R18, P0 ;  /* 0x0000001209137207 */ /* 0x000fe40000000000 */
[----:B------:R-:W-:Y:S02]  /*41a0*/  ISETP.NE.U32.AND P1, PT, R16, RZ, PT ;  /* 0x000000ff1000720c */ /* 0x000fe40003f25070 */
[----:B------:R-:W-:Y:S02]  /*41b0*/  SEL R15, R8, R15, P0 ;  /* 0x0000000f080f7207 */ /* 0x000fe40000000000 */
[----:B------:R-:W-:Y:S01]  /*41c0*/  SEL R9, R19, R16, !P1 ;  /* 0x0000001013097207 */ /* 0x000fe20004800000 */
[----:B------:R-:W-:-:S05]  /*41d0*/  @!P0 IMAD.MOV R14, RZ, RZ, -R14 ;  /* 0x000000ffff0e8224 */ /* 0x000fca00078e0a0e */
[----:B------:R-:W1:Y:S02]  /*41e0*/  FLO.U32 R9, R9 ;  /* 0x0000000900097300 */ /* 0x000e6400000e0000 */
[C---:B-1----:R-:W-:Y:S02]  /*41f0*/  IADD3 R18, PT, PT, -R9.reuse, 0x1f, RZ ;  /* 0x0000001f09127810 */ /* 0x042fe40007ffe1ff */
[----:B------:R-:W-:-:S03]  /*4200*/  IADD3 R17, PT, PT, -R9, 0x3f, RZ ;  /* 0x0000003f09117810 */ /* 0x000fc60007ffe1ff */
[----:B------:R-:W-:-:S05]  /*4210*/  @P1 IMAD.MOV R17, RZ, RZ, R18 ;  /* 0x000000ffff111224 */ /* 0x000fca00078e0212 */
[----:B------:R-:W-:-:S13]  /*4220*/  ISETP.NE.AND P1, PT, R17, RZ, PT ;  /* 0x000000ff1100720c */ /* 0x000fda0003f25270 */
[----:B0-----:R-:W-:Y:S05]  /*4230*/  @!P1 BRA `(.L_x_66) ;  /* 0x0000000000289947 */ /* 0x001fea0003800000 */
[----:B------:R-:W-:Y:S02]  /*4240*/  LOP3.LUT R8, R17, 0x3f, RZ, 0xc0, !PT ;  /* 0x0000003f11087812 */ /* 0x000fe400078ec0ff */
[--C-:B------:R-:W-:Y:S02]  /*4250*/  SHF.R.U64 R14, R14, 0x1, R15.reuse ;  /* 0x000000010e0e7819 */ /* 0x100fe4000000120f */
[CC--:B------:R-:W-:Y:S02]  /*4260*/  SHF.L.U64.HI R16, R19.reuse, R8.reuse, R16 ;  /* 0x0000000813107219 */ /* 0x0c0fe40000010210 */
[----:B------:R-:W-:Y:S02]  /*4270*/  SHF.L.U32 R19, R19, R8, RZ ;  /* 0x0000000813137219 */ /* 0x000fe400000006ff */
[----:B------:R-:W-:Y:S02]  /*4280*/  SHF.R.U32.HI R8, RZ, 0x1, R15 ;  /* 0x00000001ff087819 */ /* 0x000fe4000001160f */
[----:B------:R-:W-:-:S04]  /*4290*/  LOP3.LUT R9, R17, 0x3f, RZ, 0xc, !PT ;  /* 0x0000003f11097812 */ /* 0x000fc800078e0cff */
[-CC-:B------:R-:W-:Y:S02]  /*42a0*/  SHF.R.U64 R14, R14, R9.reuse, R8.reuse ;  /* 0x000000090e0e7219 */ /* 0x180fe40000001208 */
[----:B------:R-:W-:Y:S02]  /*42b0*/  SHF.R.U32.HI R9, RZ, R9, R8 ;  /* 0x00000009ff097219 */ /* 0x000fe40000011608 */
[----:B------:R-:W-:Y:S02]  /*42c0*/  LOP3.LUT R19, R19, R14, RZ, 0xfc, !PT ;  /* 0x0000000e13137212 */ /* 0x000fe400078efcff */
[----:B------:R-:W-:-:S07]  /*42d0*/  LOP3.LUT R16, R16, R9, RZ, 0xfc, !PT ;  /* 0x0000000910107212 */ /* 0x000fce00078efcff */
.L_x_66:
[----:B------:R-:W-:Y:S05]  /*42e0*/  BSYNC.RECONVERGENT B3 ;  /* 0x0000000000037941 */ /* 0x000fea0003800200 */
.L_x_65:
[----:B------:R-:W-:Y:S02]  /*42f0*/  HFMA2 R9, -RZ, RZ, 0, 0 ;  /* 0x00000000ff097431 */ /* 0x000fe400000001ff */
[----:B------:R-:W-:Y:S01]  /*4300*/  IMAD.WIDE.U32 R14, R19, 0x2168c235, RZ ;  /* 0x2168c235130e7825 */ /* 0x000fe200078e00ff */
[----:B------:R-:W-:-:S03]  /*4310*/  SHF.R.U32.HI R11, RZ, 0x1e, R11 ;  /* 0x0000001eff0b7819 */ /* 0x000fc6000001160b */
[----:B------:R-:W-:Y:S01]  /*4320*/  IMAD.MOV.U32 R8, RZ, RZ, R15 ;  /* 0x000000ffff087224 */ /* 0x000fe200078e000f */
[----:B------:R-:W-:Y:S01]  /*4330*/  IADD3 RZ, P1, PT, R14, R14, RZ ;  /* 0x0000000e0eff7210 */ /* 0x000fe20007f3e0ff */
[----:B------:R-:W-:Y:S01]  /*4340*/  IMAD.HI.U32 R15, R16, -0x36f0255e, RZ ;  /* 0xc90fdaa2100f7827 */ /* 0x000fe200078e00ff */
[----:B------:R-:W-:-:S03]  /*4350*/  LEA.HI R10, R10, R11, RZ, 0x1 ;  /* 0x0000000b0a0a7211 */ /* 0x000fc600078f08ff */
[----:B------:R-:W-:-:S04]  /*4360*/  IMAD.WIDE.U32 R8, R19, -0x36f0255e, R8 ;  /* 0xc90fdaa213087825 */ /* 0x000fc800078e0008 */
[C---:B------:R-:W-:Y:S02]  /*4370*/  IMAD R19, R16.reuse, -0x36f0255e, RZ ;  /* 0xc90fdaa210137824 */ /* 0x040fe400078e02ff */
[----:B------:R-:W-:-:S04]  /*4380*/  IMAD.WIDE.U32 R8, P3, R16, 0x2168c235, R8 ;  /* 0x2168c23510087825 */ /* 0x000fc80007860008 */
[----:B------:R-:W-:Y:S01]  /*4390*/  IMAD.X R15, RZ, RZ, R15, P3 ;  /* 0x000000ffff0f7224 */ /* 0x000fe200018e060f */
[----:B------:R-:W-:Y:S02]  /*43a0*/  IADD3 R9, P3, PT, R19, R9, RZ ;  /* 0x0000000913097210 */ /* 0x000fe40007f7e0ff */
[----:B------:R-:W-:Y:S02]  /*43b0*/  IADD3.X RZ, P1, PT, R8, R8, RZ, P1, !PT ;  /* 0x0000000808ff7210 */ /* 0x000fe40000f3e4ff */
[C---:B------:R-:W-:Y:S01]  /*43c0*/  ISETP.GT.U32.AND P4, PT, R9.reuse, RZ, PT ;  /* 0x000000ff0900720c */ /* 0x040fe20003f84070 */
[----:B------:R-:W-:Y:S01]  /*43d0*/  IMAD.X R15, RZ, RZ, R15, P3 ;  /* 0x000000ffff0f7224 */ /* 0x000fe200018e060f */
[----:B------:R-:W-:-:S04]  /*43e0*/  IADD3.X R8, P3, PT, R9, R9, RZ, P1, !PT ;  /* 0x0000000909087210 */ /* 0x000fc80000f7e4ff */
[C---:B------:R-:W-:Y:S01]  /*43f0*/  ISETP.GT.AND.EX P1, PT, R15.reuse, RZ, PT, P4 ;  /* 0x000000ff0f00720c */ /* 0x040fe20003f24340 */
[----:B------:R-:W-:-:S03]  /*4400*/  IMAD.X R14, R15, 0x1, R15, P3 ;  /* 0x000000010f0e7824 */ /* 0x000fc600018e060f */
[----:B------:R-:W-:Y:S02]  /*4410*/  SEL R9, R8, R9, P1 ;  /* 0x0000000908097207 */ /* 0x000fe40000800000 */
[----:B------:R-:W-:Y:S02]  /*4420*/  SEL R8, R14, R15, P1 ;  /* 0x0000000f0e087207 */ /* 0x000fe40000800000 */
[----:B------:R-:W-:Y:S02]  /*4430*/  IADD3 R9, P3, PT, R9, 0x1, RZ ;  /* 0x0000000109097810 */ /* 0x000fe40007f7e0ff */
[----:B------:R-:W-:Y:S02]  /*4440*/  SEL R14, RZ, 0xffffffff, !P1 ;  /* 0xffffffffff0e7807 */ /* 0x000fe40004800000 */
[----:B------:R-:W-:Y:S01]  /*4450*/  LOP3.LUT P1, R13, R13, 0x80000000, RZ, 0xc0, !PT ;  /* 0x800000000d0d7812 */ /* 0x000fe2000782c0ff */
[----:B------:R-:W-:Y:S02]  /*4460*/  IMAD.X R8, RZ, RZ, R8, P3 ;  /* 0x000000ffff087224 */ /* 0x000fe400018e0608 */
[----:B------:R-:W-:Y:S01]  /*4470*/  IMAD.IADD R17, R14, 0x1, -R17 ;  /* 0x000000010e117824 */ /* 0x000fe200078e0a11 */
[----:B------:R-:W-:-:S02]  /*4480*/  @!P0 LOP3.LUT R13, R13, 0x80000000, RZ, 0x3c, !PT ;  /* 0x800000000d0d8812 */ /* 0x000fc400078e3cff */
[----:B------:R-:W-:-:S04]  /*4490*/  SHF.R.U64 R9, R9, 0xa, R8 ;  /* 0x0000000a09097819 */ /* 0x000fc80000001208 */
[----:B------:R-:W-:-:S03]  /*44a0*/  IADD3 R9, P3, PT, R9, 0x1, RZ ;  /* 0x0000000109097810 */ /* 0x000fc60007f7e0ff */
[----:B------:R-:W-:Y:S01]  /*44b0*/  @P1 IMAD.MOV R10, RZ, RZ, -R10 ;  /* 0x000000ffff0a1224 */ /* 0x000fe200078e0a0a */
[----:B------:R-:W-:-:S04]  /*44c0*/  LEA.HI.X R8, R8, RZ, RZ, 0x16, P3 ;  /* 0x000000ff08087211 */ /* 0x000fc800018fb4ff */
[--C-:B------:R-:W-:Y:S02]  /*44d0*/  SHF.R.U64 R14, R9, 0x1, R8.reuse ;  /* 0x00000001090e7819 */ /* 0x100fe40000001208 */
[----:B------:R-:W-:Y:S02]  /*44e0*/  SHF.L.U32 R9, R17, 0x14, RZ ;  /* 0x0000001411097819 */ /* 0x000fe400000006ff */
[----:B------:R-:W-:Y:S02]  /*44f0*/  SHF.R.U32.HI R8, RZ, 0x1, R8 ;  /* 0x00000001ff087819 */ /* 0x000fe40000011608 */
[----:B------:R-:W-:-:S04]  /*4500*/  IADD3 R14, P3, P4, RZ, RZ, R14 ;  /* 0x000000ffff0e7210 */ /* 0x000fc80007c7e00e */
[----:B------:R-:W-:-:S04]  /*4510*/  IADD3.X R8, PT, PT, R9, 0x3fe00000, R8, P3, P4 ;  /* 0x3fe0000009087810 */ /* 0x000fc80001fe8408 */
[----:B------:R-:W-:-:S07]  /*4520*/  LOP3.LUT R13, R8, R13, RZ, 0xfc, !PT ;  /* 0x0000000d080d7212 */ /* 0x000fce00078efcff */
.L_x_60:
[----:B------:R-:W-:Y:S02]  /*4530*/  IMAD.MOV.U32 R15, RZ, RZ, R13 ;  /* 0x000000ffff0f7224 */ /* 0x000fe400078e000d */
[----:B------:R-:W-:Y:S02]  /*4540*/  IMAD.MOV.U32 R13, RZ, RZ, 0x0 ;  /* 0x00000000ff0d7424 */ /* 0x000fe400078e00ff */
[----:B------:R-:W-:Y:S02]  /*4550*/  IMAD.MOV.U32 R8, RZ, RZ, R10 ;  /* 0x000000ffff087224 */ /* 0x000fe400078e000a */
[----:B------:R-:W-:Y:S05]  /*4560*/  RET.REL.NODEC R12 `(cuda_image) ;  /* 0xffffffb80ca47950 */ /* 0x000fea0003c3ffff */
.L_x_67:
[----:B------:R-:W-:-:S00]  /*4570*/  BRA `(.L_x_67) ;  /* 0xfffffffc00fc7947 */ /* 0x000fc0000383ffff */
[----:B------:R-:W-:-:S00]  /*4580*/  NOP ;  /* 0x0000000000007918 */ /* 0x000fc00000000000 */
[----:B------:R-:W-:-:S00]  /*4590*/  NOP ;  /* 0x0000000000007918 */ /* 0x000fc00000000000 */
[----:B------:R-:W-:-:S00]  /*45a0*/  NOP ;  /* 0x0000000000007918 */ /* 0x000fc00000000000 */
[----:B------:R-:W-:-:S00]  /*45b0*/  NOP ;  /* 0x0000000000007918 */ /* 0x000fc00000000000 */
[----:B------:R-:W-:-:S00]  /*45c0*/  NOP ;  /* 0x0000000000007918 */ /* 0x000fc00000000000 */
[----:B------:R-:W-:-:S00]  /*45d0*/  NOP ;  /* 0x0000000000007918 */ /* 0x000fc00000000000 */
[----:B------:R-:W-:-:S00]  /*45e0*/  NOP ;  /* 0x0000000000007918 */ /* 0x000fc00000000000 */
[----:B------:R-:W-:-:S00]  /*45f0*/  NOP ;  /* 0x0000000000007918 */ /* 0x000fc00000000000 */
.L_x_71:


//--------------------- .nv.global.init           --------------------------
	.section	.nv.global.init,"aw",@progbits
	.align	16
.nv.global.init:
	.type		__cudart_sin_cos_coeffs,@object
	.size		__cudart_sin_cos_coeffs,(__cudart_i2opi_d - __cudart_sin_cos_coeffs)
__cudart_sin_cos_coeffs:
        /*0000*/ 	.byte	0x46, 0xd2, 0xb0, 0x2c, 0xf1, 0xe5, 0x5a, 0xbe, 0x92, 0xe3, 0xac, 0x69, 0xe3, 0x1d, 0xc7, 0x3e
        /*0010*/ 	.byte	0xa1, 0x62, 0xdb, 0x19, 0xa0, 0x01, 0x2a, 0xbf, 0x18, 0x08, 0x11, 0x11, 0x11, 0x11, 0x81, 0x3f
        /*0020*/ 	.byte	0x54, 0x55, 0x55, 0x55, 0x55, 0x55, 0xc5, 0xbf, 0x00, 0x00, 0x00, 0x00, 0x00, 0x00, 0x00, 0x00
        /*0030*/ 	.byte	0x00, 0x00, 0x00, 0x00, 0x00, 0x00, 0x00, 0x00, 0x64, 0x81, 0xfd, 0x20, 0x83, 0xff, 0xa8, 0xbd
        /*0040*/ 	.byte	0x28, 0x85, 0xef, 0xc1, 0xa7, 0xee, 0x21, 0x3e, 0xd9, 0xe6, 0x06, 0x8e, 0x4f, 0x7e, 0x92, 0xbe
        /*0050*/ 	.byte	0xe9, 0xbc, 0xdd, 0x19, 0xa0, 0x01, 0xfa, 0x3e, 0x47, 0x5d, 0xc1, 0x16, 0x6c, 0xc1, 0x56, 0xbf
        /*0060*/ 	.byte	0x51, 0x55, 0x55, 0x55, 0x55, 0x55, 0xa5, 0x3f, 0x00, 0x00, 0x00, 0x00, 0x00, 0x00, 0xe0, 0xbf
        /*0070*/ 	.byte	0x00, 0x00, 0x00, 0x00, 0x00, 0x00, 0xf0, 0x3f, 0x00, 0x00, 0x00, 0x00, 0x00, 0x00, 0x00, 0x00
	.type		__cudart_i2opi_d,@object
	.size		__cudart_i2opi_d,(.L_0 - __cudart_i2opi_d)
__cudart_i2opi_d:
        /* <DEDUP_REMOVED lines=9> */
.L_0:


//--------------------- .nv.shared.reserved.0     --------------------------
	.section	.nv.shared.reserved.0,"aw",@nobits
	.weak		__nv_reservedSMEM_offset_0_alias
	.size		__nv_reservedSMEM_offset_0_alias, 0, 64
	.other		__nv_reservedSMEM_offset_0_alias,@"STO_CUDA_RESERVED_SHARED STV_DEFAULT"
__nv_reservedSMEM_offset_0_alias:
	.zero		0
	.zero		64


//--------------------- .nv.constant0.cuda_image  --------------------------
	.section	.nv.constant0.cuda_image,"a",@progbits
	.sectionflags	@""
	.align	4
.nv.constant0.cuda_image:
	.zero		1016


//--------------------- SYMBOLS --------------------------

	.type		.nv.reservedSmem.offset0,@object
	.size		.nv.reservedSmem.offset0,0x4
